	.target	sm_100a

	.elftype	@"ET_EXEC"


//--------------------- .note.nv.tkinfo           --------------------------
	.section	.note.nv.tkinfo,"",@"SHT_NOTE"
	.sectionflags	@"SHF_NOTE_NV_TKINFO"
	.tkinfo
        /*0018*/ 	.word	0x00000081
        /*0030*/ 	.string	""
        /*0030*/ 	.string	"ptxas-blackwell"
        /*0030*/ 	.string	"Cuda compilation tools, release 12.9, V12.9.86"
        /*0030*/ 	.string	"Build cuda_12.9.r12.9/compiler.36037853_0"
        /*0030*/ 	.string	"-v  -suppress-debug-info  -lineinfo  -arch sm_100a "



//--------------------- .note.nv.cuver            --------------------------
	.section	.note.nv.cuver,"",@"SHT_NOTE"
	.sectionflags	@"SHF_NOTE_NV_CUVER"
        /*0018*/ 	.short	0x0001
        /*001a*/ 	.short	0x0064
        /*001c*/ 	.short	0x0001
        /*001e*/ 	.short	0x0000
        /*0020*/ 	.short	0x0001
        /*0022*/ 	.short	0x0000


//--------------------- .nv.info                  --------------------------
	.section	.nv.info,"",@"SHT_CUDA_INFO"
	.align	4


	//----- nvinfo : EIATTR_REGCOUNT
	.align		4
        /*0000*/ 	.byte	0x04, 0x2f
        /*0002*/ 	.short	(.L_1 - .L_0)
	.align		4
.L_0:
        /*0004*/ 	.word	index@(matmul_kernel)
        /*0008*/ 	.word	0x00000040


	//----- nvinfo : EIATTR_FRAME_SIZE
	.align		4
.L_1:
        /*000c*/ 	.byte	0x04, 0x11
        /*000e*/ 	.short	(.L_3 - .L_2)
	.align		4
.L_2:
        /*0010*/ 	.word	index@(matmul_kernel)
        /*0014*/ 	.word	0x00000000


	//----- nvinfo : EIATTR_MIN_STACK_SIZE
	.align		4
.L_3:
        /*0018*/ 	.byte	0x04, 0x12
        /*001a*/ 	.short	(.L_5 - .L_4)
	.align		4
.L_4:
        /*001c*/ 	.word	index@(matmul_kernel)
        /*0020*/ 	.word	0x00000000
.L_5:


//--------------------- .nv.info.matmul_kernel    --------------------------
	.section	.nv.info.matmul_kernel,"",@"SHT_CUDA_INFO"
	.sectionflags	@""
	.align	4


	//----- nvinfo : EIATTR_CUDA_API_VERSION
	.align		4
        /*0000*/ 	.byte	0x04, 0x37
        /*0002*/ 	.short	(.L_7 - .L_6)
.L_6:
        /*0004*/ 	.word	0x00000081


	//----- nvinfo : EIATTR_KPARAM_INFO
	.align		4
.L_7:
        /*0008*/ 	.byte	0x04, 0x17
        /*000a*/ 	.short	(.L_9 - .L_8)
.L_8:
        /*000c*/ 	.word	0x00000000
        /*0010*/ 	.short	0x000d
        /*0012*/ 	.short	0x0048
        /*0014*/ 	.byte	0x00, 0xf4, 0x21, 0x00


	//----- nvinfo : EIATTR_KPARAM_INFO
	.align		4
.L_9:
        /*0018*/ 	.byte	0x04, 0x17
        /*001a*/ 	.short	(.L_11 - .L_10)
.L_10:
        /*001c*/ 	.word	0x00000000
        /*0020*/ 	.short	0x000c
        /*0022*/ 	.short	0x0040
        /*0024*/ 	.byte	0x00, 0xf4, 0x21, 0x00


	//----- nvinfo : EIATTR_KPARAM_INFO
	.align		4
.L_11:
        /*0028*/ 	.byte	0x04, 0x17
        /*002a*/ 	.short	(.L_13 - .L_12)
.L_12:
        /*002c*/ 	.word	0x00000000
        /*0030*/ 	.short	0x000b
        /*0032*/ 	.short	0x0038
        /*0034*/ 	.byte	0x00, 0xf0, 0x11, 0x00


	//----- nvinfo : EIATTR_KPARAM_INFO
	.align		4
.L_13:
        /*0038*/ 	.byte	0x04, 0x17
        /*003a*/ 	.short	(.L_15 - .L_14)
.L_14:
        /*003c*/ 	.word	0x00000000
        /*0040*/ 	.short	0x000a
        /*0042*/ 	.short	0x0034
        /*0044*/ 	.byte	0x00, 0xf0, 0x11, 0x00


	//----- nvinfo : EIATTR_KPARAM_INFO
	.align		4
.L_15:
        /*0048*/ 	.byte	0x04, 0x17
        /*004a*/ 	.short	(.L_17 - .L_16)
.L_16:
        /*004c*/ 	.word	0x00000000
        /*0050*/ 	.short	0x0009
        /*0052*/ 	.short	0x0030
        /*0054*/ 	.byte	0x00, 0xf0, 0x11, 0x00


	//----- nvinfo : EIATTR_KPARAM_INFO
	.align		4
.L_17:
        /*0058*/ 	.byte	0x04, 0x17
        /*005a*/ 	.short	(.L_19 - .L_18)
.L_18:
        /*005c*/ 	.word	0x00000000
        /*0060*/ 	.short	0x0008
        /*0062*/ 	.short	0x002c
        /*0064*/ 	.byte	0x00, 0xf0, 0x11, 0x00


	//----- nvinfo : EIATTR_KPARAM_INFO
	.align		4
.L_19:
        /*0068*/ 	.byte	0x04, 0x17
        /*006a*/ 	.short	(.L_21 - .L_20)
.L_20:
        /*006c*/ 	.word	0x00000000
        /*0070*/ 	.short	0x0007
        /*0072*/ 	.short	0x0028
        /*0074*/ 	.byte	0x00, 0xf0, 0x11, 0x00


	//----- nvinfo : EIATTR_KPARAM_INFO
	.align		4
.L_21:
        /*0078*/ 	.byte	0x04, 0x17
        /*007a*/ 	.short	(.L_23 - .L_22)
.L_22:
        /*007c*/ 	.word	0x00000000
        /*0080*/ 	.short	0x0006
        /*0082*/ 	.short	0x0024
        /*0084*/ 	.byte	0x00, 0xf0, 0x11, 0x00


	//----- nvinfo : EIATTR_KPARAM_INFO
	.align		4
.L_23:
        /*0088*/ 	.byte	0x04, 0x17
        /*008a*/ 	.short	(.L_25 - .L_24)
.L_24:
        /*008c*/ 	.word	0x00000000
        /*0090*/ 	.short	0x0005
        /*0092*/ 	.short	0x0020
        /*0094*/ 	.byte	0x00, 0xf0, 0x11, 0x00


	//----- nvinfo : EIATTR_KPARAM_INFO
	.align		4
.L_25:
        /*0098*/ 	.byte	0x04, 0x17
        /*009a*/ 	.short	(.L_27 - .L_26)
.L_26:
        /*009c*/ 	.word	0x00000000
        /*00a0*/ 	.short	0x0004
        /*00a2*/ 	.short	0x001c
        /*00a4*/ 	.byte	0x00, 0xf0, 0x11, 0x00


	//----- nvinfo : EIATTR_KPARAM_INFO
	.align		4
.L_27:
        /*00a8*/ 	.byte	0x04, 0x17
        /*00aa*/ 	.short	(.L_29 - .L_28)
.L_28:
        /*00ac*/ 	.word	0x00000000
        /*00b0*/ 	.short	0x0003
        /*00b2*/ 	.short	0x0018
        /*00b4*/ 	.byte	0x00, 0xf0, 0x11, 0x00


	//----- nvinfo : EIATTR_KPARAM_INFO
	.align		4
.L_29:
        /*00b8*/ 	.byte	0x04, 0x17
        /*00ba*/ 	.short	(.L_31 - .L_30)
.L_30:
        /*00bc*/ 	.word	0x00000000
        /*00c0*/ 	.short	0x0002
        /*00c2*/ 	.short	0x0010
        /*00c4*/ 	.byte	0x00, 0xf4, 0x21, 0x00


	//----- nvinfo : EIATTR_KPARAM_INFO
	.align		4
.L_31:
        /*00c8*/ 	.byte	0x04, 0x17
        /*00ca*/ 	.short	(.L_33 - .L_32)
.L_32:
        /*00cc*/ 	.word	0x00000000
        /*00d0*/ 	.short	0x0001
        /*00d2*/ 	.short	0x0008
        /*00d4*/ 	.byte	0x00, 0xf4, 0x21, 0x00


	//----- nvinfo : EIATTR_KPARAM_INFO
	.align		4
.L_33:
        /*00d8*/ 	.byte	0x04, 0x17
        /*00da*/ 	.short	(.L_35 - .L_34)
.L_34:
        /*00dc*/ 	.word	0x00000000
        /*00e0*/ 	.short	0x0000
        /*00e2*/ 	.short	0x0000
        /*00e4*/ 	.byte	0x00, 0xf4, 0x21, 0x00


	//----- nvinfo : EIATTR_SPARSE_MMA_MASK
	.align		4
.L_35:
        /*00e8*/ 	.byte	0x03, 0x50
        /*00ea*/ 	.short	0x0000


	//----- nvinfo : EIATTR_MAXREG_COUNT
	.align		4
        /*00ec*/ 	.byte	0x03, 0x1b
        /*00ee*/ 	.short	0x00ff


	//----- nvinfo : EIATTR_NUM_BARRIERS
	.align		4
        /*00f0*/ 	.byte	0x02, 0x4c
        /*00f2*/ 	.byte	0x01
	.zero		1


	//----- nvinfo : EIATTR_VRC_CTA_INIT_COUNT
	.align		4
        /*00f4*/ 	.byte	0x02, 0x4a
	.zero		1
	.zero		1


	//----- nvinfo : EIATTR_EXIT_INSTR_OFFSETS
	.align		4
        /*00f8*/ 	.byte	0x04, 0x1c
        /*00fa*/ 	.short	(.L_37 - .L_36)


	//   ....[0]....
.L_36:
        /*00fc*/ 	.word	0x00001f30


	//   ....[1]....
        /*0100*/ 	.word	0x00001f60


	//----- nvinfo : EIATTR_REQNTID
	.align		4
.L_37:
        /*0104*/ 	.byte	0x04, 0x10
        /*0106*/ 	.short	(.L_39 - .L_38)
.L_38:
        /*0108*/ 	.word	0x00000080
        /*010c*/ 	.word	0x00000001
        /*0110*/ 	.word	0x00000001


	//----- nvinfo : EIATTR_CBANK_PARAM_SIZE
	.align		4
.L_39:
        /*0114*/ 	.byte	0x03, 0x19
        /*0116*/ 	.short	0x0050


	//----- nvinfo : EIATTR_PARAM_CBANK
	.align		4
        /*0118*/ 	.byte	0x04, 0x0a
        /*011a*/ 	.short	(.L_41 - .L_40)
	.align		4
.L_40:
        /*011c*/ 	.word	index@(.nv.constant0.matmul_kernel)
        /*0120*/ 	.short	0x0380
        /*0122*/ 	.short	0x0050


	//----- nvinfo : EIATTR_SW_WAR
	.align		4
.L_41:
        /*0124*/ 	.byte	0x04, 0x36
        /*0126*/ 	.short	(.L_43 - .L_42)
.L_42:
        /*0128*/ 	.word	0x00000008
.L_43:


//--------------------- .nv.compat                --------------------------
	.section	.nv.compat,"",@"SHT_CUDA_COMPAT_INFO"
	.align	4
        /*0000*/ 	.byte	0x02, 0x02, 0x01, 0x00, 0x02, 0x05, 0x05, 0x00, 0x02, 0x03, 0x00, 0x00, 0x02, 0x06, 0x01, 0x00


//--------------------- .nv.callgraph             --------------------------
	.section	.nv.callgraph,"",@"SHT_CUDA_CALLGRAPH"
	.align	4
	.sectionentsize	8
	.align		4
        /*0000*/ 	.word	0x00000000
	.align		4
        /*0004*/ 	.word	0xffffffff
	.align		4
        /*0008*/ 	.word	0x00000000
	.align		4
        /*000c*/ 	.word	0xfffffffe
	.align		4
        /*0010*/ 	.word	0x00000000
	.align		4
        /*0014*/ 	.word	0xfffffffd
	.align		4
        /*0018*/ 	.word	0x00000000
	.align		4
        /*001c*/ 	.word	0xfffffffc


//--------------------- .text.matmul_kernel       --------------------------
	.section	.text.matmul_kernel,"ax",@progbits
	.align	128
        .global         matmul_kernel
        .type           matmul_kernel,@function
        .size           matmul_kernel,(.L_x_3 - matmul_kernel)
        .other          matmul_kernel,@"STO_CUDA_ENTRY STV_DEFAULT"
matmul_kernel:
.text.matmul_kernel:
[----:B------:R-:W0:Y:S08]  /*0000*/  LDC R1, c[0x0][0x37c] ;  /* 0x0000df00ff017b82 */ /* 0x000e300000000800 */
[----:B------:R-:W1:Y:S01]  /*0010*/  LDC.64 R14, c[0x0][0x398] ;  /* 0x0000e600ff0e7b82 */ /* 0x000e620000000a00 */
[----:B------:R-:W2:Y:S01]  /*0020*/  S2R R5, SR_CTAID.X ;  /* 0x0000000000057919 */ /* 0x000ea20000002500 */
[----:B------:R-:W-:Y:S01]  /*0030*/  UMOV UR4, 0x400 ;  /* 0x0000040000047882 */ /* 0x000fe20000000000 */
[----:B------:R-:W3:Y:S05]  /*0040*/  LDCU.64 UR6, c[0x0][0x358] ;  /* 0x00006b00ff0677ac */ /* 0x000eea0008000a00 */
[----:B------:R-:W4:Y:S08]  /*0050*/  LDC R38, c[0x0][0x3a0] ;  /* 0x0000e800ff267b82 */ /* 0x000f300000000800 */
[----:B------:R-:W5:Y:S01]  /*0060*/  S2UR UR5, SR_CgaCtaId ;  /* 0x00000000000579c3 */ /* 0x000f620000008800 */
[----:B-1----:R-:W-:-:S05]  /*0070*/  VIADD R0, R15, 0xf ;  /* 0x0000000f0f007836 */ /* 0x002fca0000000000 */
[----:B------:R-:W-:Y:S01]  /*0080*/  SHF.R.S32.HI R3, RZ, 0x1f, R0 ;  /* 0x0000001fff037819 */ /* 0x000fe20000011400 */
[----:B----4-:R-:W-:-:S03]  /*0090*/  VIADD R38, R38, 0x3f ;  /* 0x0000003f26267836 */ /* 0x010fc60000000000 */
[----:B------:R-:W-:Y:S02]  /*00a0*/  LEA.HI R3, R3, R0, RZ, 0x4 ;  /* 0x0000000003037211 */ /* 0x000fe400078f20ff */
[----:B--2---:R-:W-:Y:S02]  /*00b0*/  IABS R8, R5 ;  /* 0x0000000500087213 */ /* 0x004fe40000000000 */
[----:B------:R-:W-:Y:S01]  /*00c0*/  SHF.R.S32.HI R3, RZ, 0x4, R3 ;  /* 0x00000004ff037819 */ /* 0x000fe20000011403 */
[----:B-----5:R-:W-:-:S04]  /*00d0*/  ULEA UR4, UR5, UR4, 0x18 ;  /* 0x0000000405047291 */ /* 0x020fc8000f8ec0ff */
[----:B------:R-:W-:-:S05]  /*00e0*/  IMAD.SHL.U32 R4, R3, 0x8, RZ ;  /* 0x0000000803047824 */ /* 0x000fca00078e00ff */
[-C--:B------:R-:W-:Y:S02]  /*00f0*/  IABS R7, R4.reuse ;  /* 0x0000000400077213 */ /* 0x080fe40000000000 */
[----:B------:R-:W-:Y:S02]  /*0100*/  IABS R10, R4 ;  /* 0x00000004000a7213 */ /* 0x000fe40000000000 */
[----:B------:R-:W1:Y:S08]  /*0110*/  I2F.RP R0, R7 ;  /* 0x0000000700007306 */ /* 0x000e700000209400 */
[----:B-1----:R-:W1:Y:S02]  /*0120*/  MUFU.RCP R0, R0 ;  /* 0x0000000000007308 */ /* 0x002e640000001000 */
[----:B-1----:R-:W-:-:S02]  /*0130*/  VIADD R2, R0, 0xffffffe ;  /* 0x0ffffffe00027836 */ /* 0x002fc40000000000 */
[----:B------:R-:W-:-:S04]  /*0140*/  IMAD.MOV R0, RZ, RZ, -R10 ;  /* 0x000000ffff007224 */ /* 0x000fc800078e0a0a */
[----:B------:R1:W2:Y:S02]  /*0150*/  F2I.FTZ.U32.TRUNC.NTZ R3, R2 ;  /* 0x0000000200037305 */ /* 0x0002a4000021f000 */
[----:B-1----:R-:W-:Y:S02]  /*0160*/  IMAD.MOV.U32 R2, RZ, RZ, RZ ;  /* 0x000000ffff027224 */ /* 0x002fe400078e00ff */
[----:B--2---:R-:W-:-:S04]  /*0170*/  IMAD.MOV R6, RZ, RZ, -R3 ;  /* 0x000000ffff067224 */ /* 0x004fc800078e0a03 */
[----:B------:R-:W-:Y:S02]  /*0180*/  IMAD R9, R6, R7, RZ ;  /* 0x0000000706097224 */ /* 0x000fe400078e02ff */
[----:B------:R-:W-:Y:S02]  /*0190*/  IMAD.MOV.U32 R6, RZ, RZ, R8 ;  /* 0x000000ffff067224 */ /* 0x000fe400078e0008 */
[----:B------:R-:W-:-:S06]  /*01a0*/  IMAD.HI.U32 R3, R3, R9, R2 ;  /* 0x0000000903037227 */ /* 0x000fcc00078e0002 */
[----:B------:R-:W-:-:S04]  /*01b0*/  IMAD.HI.U32 R3, R3, R6, RZ ;  /* 0x0000000603037227 */ /* 0x000fc800078e00ff */
[----:B------:R-:W-:-:S05]  /*01c0*/  IMAD R0, R3, R0, R6 ;  /* 0x0000000003007224 */ /* 0x000fca00078e0206 */
[----:B------:R-:W-:-:S13]  /*01d0*/  ISETP.GT.U32.AND P1, PT, R7, R0, PT ;  /* 0x000000000700720c */ /* 0x000fda0003f24070 */
[----:B------:R-:W-:Y:S02]  /*01e0*/  @!P1 IMAD.IADD R0, R0, 0x1, -R7 ;  /* 0x0000000100009824 */ /* 0x000fe400078e0a07 */
[----:B------:R-:W-:Y:S01]  /*01f0*/  @!P1 VIADD R3, R3, 0x1 ;  /* 0x0000000103039836 */ /* 0x000fe20000000000 */
[----:B------:R-:W-:Y:S02]  /*0200*/  ISETP.NE.AND P1, PT, R4, RZ, PT ;  /* 0x000000ff0400720c */ /* 0x000fe40003f25270 */
[----:B------:R-:W-:Y:S02]  /*0210*/  ISETP.GE.U32.AND P0, PT, R0, R7, PT ;  /* 0x000000070000720c */ /* 0x000fe40003f06070 */
[----:B------:R-:W-:-:S04]  /*0220*/  LOP3.LUT R0, R5, R4, RZ, 0x3c, !PT ;  /* 0x0000000405007212 */ /* 0x000fc800078e3cff */
[----:B------:R-:W-:Y:S01]  /*0230*/  ISETP.GE.AND P2, PT, R0, RZ, PT ;  /* 0x000000ff0000720c */ /* 0x000fe20003f46270 */
[----:B------:R-:W-:-:S06]  /*0240*/  VIADD R0, R14, 0xf ;  /* 0x0000000f0e007836 */ /* 0x000fcc0000000000 */
[----:B------:R-:W-:-:S04]  /*0250*/  @P0 VIADD R3, R3, 0x1 ;  /* 0x0000000103030836 */ /* 0x000fc80000000000 */
[----:B------:R-:W-:Y:S01]  /*0260*/  IMAD.MOV.U32 R2, RZ, RZ, R3 ;  /* 0x000000ffff027224 */ /* 0x000fe200078e0003 */
[----:B------:R-:W-:-:S03]  /*0270*/  SHF.R.S32.HI R3, RZ, 0x1f, R0 ;  /* 0x0000001fff037819 */ /* 0x000fc60000011400 */
[----:B------:R-:W-:Y:S01]  /*0280*/  @!P2 IMAD.MOV R2, RZ, RZ, -R2 ;  /* 0x000000ffff02a224 */ /* 0x000fe200078e0a02 */
[----:B------:R-:W-:Y:S02]  /*0290*/  @!P1 LOP3.LUT R2, RZ, R4, RZ, 0x33, !PT ;  /* 0x00000004ff029212 */ /* 0x000fe400078e33ff */
[----:B------:R-:W-:-:S03]  /*02a0*/  LEA.HI R3, R3, R0, RZ, 0x4 ;  /* 0x0000000003037211 */ /* 0x000fc600078f20ff */
[----:B------:R-:W-:Y:S02]  /*02b0*/  IMAD.SHL.U32 R6, R2, 0x8, RZ ;  /* 0x0000000802067824 */ /* 0x000fe400078e00ff */
[----:B------:R-:W-:-:S03]  /*02c0*/  IMAD.MOV R2, RZ, RZ, -R2 ;  /* 0x000000ffff027224 */ /* 0x000fc600078e0a02 */
[----:B------:R-:W-:Y:S01]  /*02d0*/  LEA.HI.SX32 R3, R3, -R6, 0x1c ;  /* 0x8000000603037211 */ /* 0x000fe200078fe2ff */
[----:B------:R-:W-:-:S03]  /*02e0*/  IMAD R4, R4, R2, R5 ;  /* 0x0000000204047224 */ /* 0x000fc600078e0205 */
[----:B------:R-:W-:Y:S02]  /*02f0*/  VIMNMX R11, PT, PT, R3, 0x8, PT ;  /* 0x00000008030b7848 */ /* 0x000fe40003fe0100 */
[----:B------:R-:W-:Y:S02]  /*0300*/  IABS R9, R4 ;  /* 0x0000000400097213 */ /* 0x000fe40000000000 */
[----:B------:R-:W-:-:S04]  /*0310*/  IABS R7, R11 ;  /* 0x0000000b00077213 */ /* 0x000fc80000000000 */
[----:B------:R-:W1:Y:S08]  /*0320*/  I2F.RP R0, R7 ;  /* 0x0000000700007306 */ /* 0x000e700000209400 */
[----:B-1----:R-:W1:Y:S02]  /*0330*/  MUFU.RCP R0, R0 ;  /* 0x0000000000007308 */ /* 0x002e640000001000 */
[----:B-1----:R-:W-:-:S06]  /*0340*/  VIADD R3, R0, 0xffffffe ;  /* 0x0ffffffe00037836 */ /* 0x002fcc0000000000 */
[----:B------:R-:W1:Y:S02]  /*0350*/  F2I.FTZ.U32.TRUNC.NTZ R3, R3 ;  /* 0x0000000300037305 */ /* 0x000e64000021f000 */
[----:B-1----:R-:W-:-:S04]  /*0360*/  IMAD.MOV R8, RZ, RZ, -R3 ;  /* 0x000000ffff087224 */ /* 0x002fc800078e0a03 */
[----:B------:R-:W-:Y:S01]  /*0370*/  IMAD.MOV.U32 R2, RZ, RZ, R8 ;  /* 0x000000ffff027224 */ /* 0x000fe200078e0008 */
[----:B------:R-:W-:-:S03]  /*0380*/  IABS R8, R11 ;  /* 0x0000000b00087213 */ /* 0x000fc60000000000 */
[----:B------:R-:W-:Y:S02]  /*0390*/  IMAD R5, R2, R7, RZ ;  /* 0x0000000702057224 */ /* 0x000fe400078e02ff */
[----:B------:R-:W-:-:S04]  /*03a0*/  IMAD.MOV.U32 R2, RZ, RZ, RZ ;  /* 0x000000ffff027224 */ /* 0x000fc800078e00ff */
[----:B------:R-:W-:-:S04]  /*03b0*/  IMAD.HI.U32 R2, R3, R5, R2 ;  /* 0x0000000503027227 */ /* 0x000fc800078e0002 */
[----:B------:R-:W-:Y:S02]  /*03c0*/  IMAD.MOV R3, RZ, RZ, -R8 ;  /* 0x000000ffff037224 */ /* 0x000fe400078e0a08 */
        /* <DEDUP_REMOVED lines=8> */
[----:B------:R-:W-:Y:S02]  /*0450*/  ISETP.GE.AND P2, PT, R2, RZ, PT ;  /* 0x000000ff0200720c */ /* 0x000fe40003f46270 */
[----:B------:R-:W1:Y:S05]  /*0460*/  S2R R2, SR_TID.X ;  /* 0x0000000000027919 */ /* 0x000e6a0000002100 */
[----:B------:R-:W-:Y:S01]  /*0470*/  @P0 VIADD R0, R0, 0x1 ;  /* 0x0000000100000836 */ /* 0x000fe20000000000 */
[----:B------:R-:W-:-:S03]  /*0480*/  ISETP.GT.AND P0, PT, R38, 0x3f, PT ;  /* 0x0000003f2600780c */ /* 0x000fc60003f04270 */
[----:B------:R-:W-:-:S04]  /*0490*/  IMAD.MOV.U32 R30, RZ, RZ, R0 ;  /* 0x000000ffff1e7224 */ /* 0x000fc800078e0000 */
[----:B------:R-:W-:Y:S01]  /*04a0*/  @!P2 IMAD.MOV R30, RZ, RZ, -R30 ;  /* 0x000000ffff1ea224 */ /* 0x000fe200078e0a1e */
[----:B------:R-:W-:-:S05]  /*04b0*/  @!P1 LOP3.LUT R30, RZ, R11, RZ, 0x33, !PT ;  /* 0x0000000bff1e9212 */ /* 0x000fca00078e33ff */
[----:B------:R-:W-:Y:S01]  /*04c0*/  IMAD.MOV R0, RZ, RZ, -R30 ;  /* 0x000000ffff007224 */ /* 0x000fe200078e0a1e */
[----:B------:R-:W-:Y:S01]  /*04d0*/  @!P0 PRMT R12, RZ, 0x7610, R12 ;  /* 0x00007610ff0c8816 */ /* 0x000fe2000000000c */
[----:B------:R-:W-:Y:S01]  /*04e0*/  IMAD.SHL.U32 R30, R30, 0x10, RZ ;  /* 0x000000101e1e7824 */ /* 0x000fe200078e00ff */
[----:B------:R-:W-:Y:S01]  /*04f0*/  @!P0 PRMT R3, RZ, 0x7610, R3 ;  /* 0x00007610ff038816 */ /* 0x000fe20000000003 */
[----:B------:R-:W-:Y:S01]  /*0500*/  IMAD R0, R11, R0, R4 ;  /* 0x000000000b007224 */ /* 0x000fe200078e0204 */
[----:B------:R-:W-:Y:S02]  /*0510*/  @!P0 PRMT R12, R12, 0x5410, RZ ;  /* 0x000054100c0c8816 */ /* 0x000fe400000000ff */
[----:B------:R-:W-:Y:S01]  /*0520*/  @!P0 PRMT R3, R3, 0x5410, RZ ;  /* 0x0000541003038816 */ /* 0x000fe200000000ff */
[----:B------:R-:W-:Y:S01]  /*0530*/  IMAD.IADD R0, R6, 0x1, R0 ;  /* 0x0000000106007824 */ /* 0x000fe200078e0200 */
[C---:B-1----:R-:W-:Y:S01]  /*0540*/  LOP3.LUT R33, R2.reuse, 0xf, RZ, 0xc0, !PT ;  /* 0x0000000f02217812 */ /* 0x042fe200078ec0ff */
[C---:B------:R-:W-:Y:S01]  /*0550*/  @!P0 IMAD.SHL.U32 R31, R2.reuse, 0x20, RZ ;  /* 0x00000020021f8824 */ /* 0x040fe200078e00ff */
[----:B------:R-:W-:Y:S01]  /*0560*/  SHF.R.U32.HI R8, RZ, 0x4, R2 ;  /* 0x00000004ff087819 */ /* 0x000fe20000011602 */
[----:B------:R-:W-:-:S02]  /*0570*/  @!P0 IMAD.SHL.U32 R32, R2, 0x10, RZ ;  /* 0x0000001002208824 */ /* 0x000fc400078e00ff */
[----:B------:R-:W-:Y:S01]  /*0580*/  IMAD R33, R0, 0x10, R33 ;  /* 0x0000001000217824 */ /* 0x000fe200078e0221 */
[----:B------:R-:W-:Y:S02]  /*0590*/  SHF.R.U32.HI R0, RZ, 0x4, R2 ;  /* 0x00000004ff007819 */ /* 0x000fe40000011602 */
[----:B------:R-:W-:Y:S02]  /*05a0*/  SGXT.U32 R8, R8, 0x3 ;  /* 0x000000030808781a */ /* 0x000fe40000000000 */
[----:B------:R-:W-:Y:S01]  /*05b0*/  @!P0 LOP3.LUT R31, R31, 0x60, RZ, 0xc0, !PT ;  /* 0x000000601f1f8812 */ /* 0x000fe200078ec0ff */
[----:B0--3--:R-:W-:Y:S06]  /*05c0*/  @!P0 BRA `(.L_x_0) ;  /* 0x0000001400a88947 */ /* 0x009fec0003800000 */
[----:B------:R-:W-:Y:S01]  /*05d0*/  IABS R5, R14 ;  /* 0x0000000e00057213 */ /* 0x000fe20000000000 */
[C---:B------:R-:W-:Y:S01]  /*05e0*/  IMAD.SHL.U32 R31, R2.reuse, 0x20, RZ ;  /* 0x00000020021f7824 */ /* 0x040fe200078e00ff */
[----:B------:R-:W-:Y:S01]  /*05f0*/  IABS R3, R15 ;  /* 0x0000000f00037213 */ /* 0x000fe20000000000 */
[----:B------:R-:W0:Y:S01]  /*0600*/  LDCU UR8, c[0x0][0x3a4] ;  /* 0x00007480ff0877ac */ /* 0x000e220008000800 */
[----:B------:R-:W1:Y:S01]  /*0610*/  I2F.RP R12, R5 ;  /* 0x00000005000c7306 */ /* 0x000e620000209400 */
[----:B------:R-:W-:Y:S01]  /*0620*/  SHF.R.S32.HI R9, RZ, 0x1f, R38 ;  /* 0x0000001fff097819 */ /* 0x000fe20000011426 */
[C---:B------:R-:W-:Y:S01]  /*0630*/  IMAD.SHL.U32 R32, R2.reuse, 0x10, RZ ;  /* 0x0000001002207824 */ /* 0x040fe200078e00ff */
[----:B------:R-:W-:Y:S01]  /*0640*/  LOP3.LUT R17, R31, 0x400, RZ, 0xc0, !PT ;  /* 0x000004001f117812 */ /* 0x000fe200078ec0ff */
[----:B------:R-:W2:Y:S01]  /*0650*/  LDCU UR5, c[0x0][0x3b0] ;  /* 0x00007600ff0577ac */ /* 0x000ea20008000800 */
[----:B------:R-:W-:Y:S02]  /*0660*/  LEA.HI R38, R9, R38, RZ, 0x6 ;  /* 0x0000002609267211 */ /* 0x000fe400078f30ff */
[----:B------:R-:W-:Y:S01]  /*0670*/  SHF.R.U32.HI R9, RZ, 0x6, R2 ;  /* 0x00000006ff097819 */ /* 0x000fe20000011602 */
[----:B------:R-:W3:Y:S01]  /*0680*/  I2F.RP R4, R3 ;  /* 0x0000000300047306 */ /* 0x000ee20000209400 */
[----:B------:R-:W-:Y:S01]  /*0690*/  LOP3.LUT R39, R2, 0x3f, RZ, 0xc0, !PT ;  /* 0x0000003f02277812 */ /* 0x000fe200078ec0ff */
[----:B------:R-:W4:Y:S01]  /*06a0*/  LDCU.128 UR12, c[0x0][0x380] ;  /* 0x00007000ff0c77ac */ /* 0x000f220008000c00 */
[----:B------:R-:W-:-:S02]  /*06b0*/  SGXT.U32 R9, R9, 0x1 ;  /* 0x000000010909781a */ /* 0x000fc40000000000 */
[----:B------:R-:W-:Y:S01]  /*06c0*/  IABS R24, R33 ;  /* 0x0000002100187213 */ /* 0x000fe20000000000 */
[----:B------:R-:W-:Y:S01]  /*06d0*/  IMAD.SHL.U32 R16, R39, 0x2, RZ ;  /* 0x0000000227107824 */ /* 0x000fe200078e00ff */
[----:B------:R-:W-:Y:S01]  /*06e0*/  SHF.R.S32.HI R29, RZ, 0x6, R2 ;  /* 0x00000006ff1d7819 */ /* 0x000fe20000011402 */
[----:B-1----:R-:W1:Y:S01]  /*06f0*/  MUFU.RCP R12, R12 ;  /* 0x0000000c000c7308 */ /* 0x002e620000001000 */
[----:B------:R-:W-:Y:S02]  /*0700*/  LOP3.LUT R9, R30, R9, RZ, 0xfc, !PT ;  /* 0x000000091e097212 */ /* 0x000fe400078efcff */
[----:B------:R-:W-:Y:S02]  /*0710*/  SGXT R29, R29, 0x1 ;  /* 0x000000011d1d781a */ /* 0x000fe40000000200 */
[C---:B------:R-:W-:Y:S02]  /*0720*/  LOP3.LUT R21, R9.reuse, 0xc, RZ, 0xfc, !PT ;  /* 0x0000000c09157812 */ /* 0x040fe400078efcff */
[----:B------:R-:W-:Y:S01]  /*0730*/  LOP3.LUT R29, R16, 0x90, R29, 0x78, !PT ;  /* 0x00000090101d7812 */ /* 0x000fe200078e781d */
[----:B---3--:R-:W3:Y:S01]  /*0740*/  MUFU.RCP R4, R4 ;  /* 0x0000000400047308 */ /* 0x008ee20000001000 */
[----:B------:R-:W-:-:S02]  /*0750*/  LOP3.LUT R23, R9, 0xa, RZ, 0xfc, !PT ;  /* 0x0000000a09177812 */ /* 0x000fc400078efcff */
[----:B------:R-:W-:Y:S02]  /*0760*/  IABS R18, R21 ;  /* 0x0000001500127213 */ /* 0x000fe40000000000 */
[C---:B------:R-:W-:Y:S02]  /*0770*/  LOP3.LUT R19, R9.reuse, 0x8, RZ, 0xfc, !PT ;  /* 0x0000000809137812 */ /* 0x040fe400078efcff */
[C---:B------:R-:W-:Y:S01]  /*0780*/  LOP3.LUT R27, R9.reuse, 0x6, RZ, 0xfc, !PT ;  /* 0x00000006091b7812 */ /* 0x040fe200078efcff */
[----:B-1----:R-:W-:Y:S01]  /*0790*/  VIADD R10, R12, 0xffffffe ;  /* 0x0ffffffe0c0a7836 */ /* 0x002fe20000000000 */
[C---:B------:R-:W-:Y:S02]  /*07a0*/  LOP3.LUT R25, R9.reuse, 0x4, RZ, 0xfc, !PT ;  /* 0x0000000409197812 */ /* 0x040fe400078efcff */
[----:B------:R-:W-:Y:S01]  /*07b0*/  LOP3.LUT R34, R9, 0x2, RZ, 0xfc, !PT ;  /* 0x0000000209227812 */ /* 0x000fe200078efcff */
[----:B------:R1:W5:Y:S01]  /*07c0*/  F2I.FTZ.U32.TRUNC.NTZ R11, R10 ;  /* 0x0000000a000b7305 */ /* 0x000362000021f000 */
[----:B------:R-:W-:-:S02]  /*07d0*/  IABS R22, R25 ;  /* 0x0000001900167213 */ /* 0x000fc40000000000 */
[----:B------:R-:W-:Y:S01]  /*07e0*/  ISETP.GE.AND P0, PT, R9, RZ, PT ;  /* 0x000000ff0900720c */ /* 0x000fe20003f06270 */
[----:B---3--:R-:W-:Y:S01]  /*07f0*/  VIADD R6, R4, 0xffffffe ;  /* 0x0ffffffe04067836 */ /* 0x008fe20000000000 */
[----:B------:R-:W-:Y:S01]  /*0800*/  ISETP.GE.AND P6, PT, R33, RZ, PT ;  /* 0x000000ff2100720c */ /* 0x000fe20003fc6270 */
[C---:B------:R-:W-:Y:S01]  /*0810*/  IMAD.SHL.U32 R4, R2.reuse, 0x2, RZ ;  /* 0x0000000202047824 */ /* 0x040fe200078e00ff */
[----:B------:R-:W-:Y:S01]  /*0820*/  SHF.R.S32.HI R38, RZ, 0x6, R38 ;  /* 0x00000006ff267819 */ /* 0x000fe20000011426 */
[----:B------:R-:W3:Y:S01]  /*0830*/  F2I.FTZ.U32.TRUNC.NTZ R7, R6 ;  /* 0x0000000600077305 */ /* 0x000ee2000021f000 */
[----:B-1----:R-:W-:Y:S02]  /*0840*/  LOP3.LUT R10, R2, 0x7, RZ, 0xc0, !PT ;  /* 0x00000007020a7812 */ /* 0x002fe400078ec0ff */
[C---:B------:R-:W-:Y:S02]  /*0850*/  LOP3.LUT R35, R29.reuse, 0x40, RZ, 0x3c, !PT ;  /* 0x000000401d237812 */ /* 0x040fe400078e3cff */
[----:B------:R-:W-:Y:S01]  /*0860*/  LOP3.LUT R36, R29, 0x60, RZ, 0x3c, !PT ;  /* 0x000000601d247812 */ /* 0x000fe200078e3cff */
[----:B------:R-:W-:-:S02]  /*0870*/  IMAD.SHL.U32 R13, R10, 0x10, RZ ;  /* 0x000000100a0d7824 */ /* 0x000fc400078e00ff */
[----:B-----5:R-:W-:Y:S02]  /*0880*/  IMAD.MOV R12, RZ, RZ, -R11 ;  /* 0x000000ffff0c7224 */ /* 0x020fe400078e0a0b */
[----:B------:R-:W-:Y:S01]  /*0890*/  IMAD R17, R10, 0x80, R17 ;  /* 0x000000800a117824 */ /* 0x000fe200078e0211 */
[----:B------:R-:W-:Y:S01]  /*08a0*/  LOP3.LUT R28, R13, 0x30, R4, 0x78, !PT ;  /* 0x000000300d1c7812 */ /* 0x000fe200078e7804 */
[----:B------:R-:W-:Y:S01]  /*08b0*/  IMAD R13, R12, R5, RZ ;  /* 0x000000050c0d7224 */ /* 0x000fe200078e02ff */
[----:B------:R-:W-:Y:S01]  /*08c0*/  IABS R12, R23 ;  /* 0x00000017000c7213 */ /* 0x000fe20000000000 */
[----:B------:R-:W-:Y:S02]  /*08d0*/  IMAD.MOV.U32 R10, RZ, RZ, RZ ;  /* 0x000000ffff0a7224 */ /* 0x000fe400078e00ff */
[----:B---3--:R-:W-:Y:S02]  /*08e0*/  IMAD.MOV R6, RZ, RZ, -R7 ;  /* 0x000000ffff067224 */ /* 0x008fe400078e0a07 */
[----:B------:R-:W-:Y:S01]  /*08f0*/  IMAD.HI.U32 R10, R11, R13, R10 ;  /* 0x0000000d0b0a7227 */ /* 0x000fe200078e000a */
[----:B------:R-:W-:-:S03]  /*0900*/  IABS R13, R19 ;  /* 0x00000013000d7213 */ /* 0x000fc60000000000 */
[----:B------:R-:W-:Y:S02]  /*0910*/  IMAD R11, R6, R3, RZ ;  /* 0x00000003060b7224 */ /* 0x000fe400078e02ff */
[----:B------:R-:W-:Y:S02]  /*0920*/  IMAD.MOV.U32 R6, RZ, RZ, RZ ;  /* 0x000000ffff067224 */ /* 0x000fe400078e00ff */
[----:B------:R-:W-:-:S04]  /*0930*/  IMAD.HI.U32 R10, R10, R24, RZ ;  /* 0x000000180a0a7227 */ /* 0x000fc800078e00ff */
[----:B------:R-:W-:Y:S01]  /*0940*/  IMAD.IADD R28, R17, 0x1, R28 ;  /* 0x00000001111c7824 */ /* 0x000fe200078e021c */
[----:B------:R-:W-:Y:S01]  /*0950*/  LOP3.LUT R17, R9, 0xe, RZ, 0xfc, !PT ;  /* 0x0000000e09117812 */ /* 0x000fe200078efcff */
[----:B------:R-:W-:-:S03]  /*0960*/  IMAD.HI.U32 R6, R7, R11, R6 ;  /* 0x0000000b07067227 */ /* 0x000fc600078e0006 */
[----:B------:R-:W-:Y:S01]  /*0970*/  IABS R16, R17 ;  /* 0x0000001100107213 */ /* 0x000fe20000000000 */
[----:B------:R-:W-:Y:S01]  /*0980*/  IMAD.MOV R11, RZ, RZ, -R10 ;  /* 0x000000ffff0b7224 */ /* 0x000fe200078e0a0a */
[----:B------:R-:W-:-:S03]  /*0990*/  LOP3.LUT R37, R28, 0x40, RZ, 0x3c, !PT ;  /* 0x000000401c257812 */ /* 0x000fc600078e3cff */
[----:B------:R-:W-:Y:S02]  /*09a0*/  IMAD R24, R5, R11, R24 ;  /* 0x0000000b05187224 */ /* 0x000fe400078e0218 */
[----:B------:R-:W-:-:S03]  /*09b0*/  IMAD.HI.U32 R7, R6, R16, RZ ;  /* 0x0000001006077227 */ /* 0x000fc600078e00ff */
[----:B------:R-:W-:Y:S01]  /*09c0*/  ISETP.GT.U32.AND P1, PT, R5, R24, PT ;  /* 0x000000180500720c */ /* 0x000fe20003f24070 */
[----:B------:R-:W-:Y:S02]  /*09d0*/  IMAD.MOV R10, RZ, RZ, -R7 ;  /* 0x000000ffff0a7224 */ /* 0x000fe400078e0a07 */
[----:B------:R-:W-:-:S04]  /*09e0*/  IMAD.HI.U32 R7, R6, R18, RZ ;  /* 0x0000001206077227 */ /* 0x000fc800078e00ff */
[----:B------:R-:W-:Y:S02]  /*09f0*/  IMAD R16, R3, R10, R16 ;  /* 0x0000000a03107224 */ /* 0x000fe400078e0210 */
[----:B------:R-:W-:-:S03]  /*0a00*/  IMAD.HI.U32 R10, R6, R12, RZ ;  /* 0x0000000c060a7227 */ /* 0x000fc600078e00ff */
[----:B------:R-:W-:Y:S01]  /*0a10*/  ISETP.GT.U32.AND P2, PT, R3, R16, PT ;  /* 0x000000100300720c */ /* 0x000fe20003f44070 */
[----:B------:R-:W-:Y:S02]  /*0a20*/  IMAD.MOV R7, RZ, RZ, -R7 ;  /* 0x000000ffff077224 */ /* 0x000fe400078e0a07 */
[----:B------:R-:W-:-:S04]  /*0a30*/  IMAD.HI.U32 R11, R6, R13, RZ ;  /* 0x0000000d060b7227 */ /* 0x000fc800078e00ff */
[----:B------:R-:W-:Y:S02]  /*0a40*/  IMAD.MOV R10, RZ, RZ, -R10 ;  /* 0x000000ffff0a7224 */ /* 0x000fe400078e0a0a */
[C---:B------:R-:W-:Y:S01]  /*0a50*/  IMAD R18, R3.reuse, R7, R18 ;  /* 0x0000000703127224 */ /* 0x040fe200078e0212 */
[----:B------:R-:W-:Y:S01]  /*0a60*/  IABS R7, R27 ;  /* 0x0000001b00077213 */ /* 0x000fe20000000000 */
[----:B------:R-:W-:Y:S02]  /*0a70*/  @!P1 IMAD.IADD R24, R24, 0x1, -R5 ;  /* 0x0000000118189824 */ /* 0x000fe400078e0a05 */
[----:B------:R-:W-:Y:S01]  /*0a80*/  IMAD.MOV R20, RZ, RZ, -R11 ;  /* 0x000000ffff147224 */ /* 0x000fe200078e0a0b */
[C---:B------:R-:W-:Y:S01]  /*0a90*/  ISETP.GT.U32.AND P3, PT, R3.reuse, R18, PT ;  /* 0x000000120300720c */ /* 0x040fe20003f64070 */
[----:B------:R-:W-:Y:S01]  /*0aa0*/  IMAD R10, R3, R10, R12 ;  /* 0x0000000a030a7224 */ /* 0x000fe200078e020c */
[----:B------:R-:W-:Y:S01]  /*0ab0*/  ISETP.GT.U32.AND P1, PT, R5, R24, PT ;  /* 0x000000180500720c */ /* 0x000fe20003f24070 */
[C---:B------:R-:W-:Y:S01]  /*0ac0*/  IMAD R12, R3.reuse, R20, R13 ;  /* 0x00000014030c7224 */ /* 0x040fe200078e020d */
[----:B------:R-:W-:Y:S01]  /*0ad0*/  IABS R13, R9 ;  /* 0x00000009000d7213 */ /* 0x000fe20000000000 */
[----:B------:R-:W-:Y:S01]  /*0ae0*/  IMAD.MOV.U32 R20, RZ, RZ, R7 ;  /* 0x000000ffff147224 */ /* 0x000fe200078e0007 */
[----:B------:R-:W-:Y:S01]  /*0af0*/  ISETP.GT.U32.AND P4, PT, R3, R10, PT ;  /* 0x0000000a0300720c */ /* 0x000fe20003f84070 */
[----:B------:R-:W-:Y:S01]  /*0b00*/  IMAD.HI.U32 R11, R6, R22, RZ ;  /* 0x00000016060b7227 */ /* 0x000fe200078e00ff */
[----:B------:R-:W-:-:S02]  /*0b10*/  IABS R9, R34 ;  /* 0x0000002200097213 */ /* 0x000fc40000000000 */
[----:B------:R-:W-:Y:S01]  /*0b20*/  ISETP.GT.U32.AND P5, PT, R3, R12, PT ;  /* 0x0000000c0300720c */ /* 0x000fe20003fa4070 */
[----:B------:R-:W-:-:S04]  /*0b30*/  IMAD.HI.U32 R7, R6, R20, RZ ;  /* 0x0000001406077227 */ /* 0x000fc800078e00ff */
[----:B------:R-:W-:Y:S02]  /*0b40*/  IMAD.MOV R11, RZ, RZ, -R11 ;  /* 0x000000ffff0b7224 */ /* 0x000fe400078e0a0b */
[----:B------:R-:W-:Y:S02]  /*0b50*/  @!P2 IMAD.IADD R16, R16, 0x1, -R3 ;  /* 0x000000011010a824 */ /* 0x000fe400078e0a03 */
[----:B------:R-:W-:Y:S02]  /*0b60*/  IMAD.MOV R7, RZ, RZ, -R7 ;  /* 0x000000ffff077224 */ /* 0x000fe400078e0a07 */
[C---:B------:R-:W-:Y:S01]  /*0b70*/  IMAD R22, R3.reuse, R11, R22 ;  /* 0x0000000b03167224 */ /* 0x040fe200078e0216 */
[C---:B------:R-:W-:Y:S01]  /*0b80*/  ISETP.GT.U32.AND P2, PT, R3.reuse, R16, PT ;  /* 0x000000100300720c */ /* 0x040fe20003f44070 */
[----:B------:R-:W-:Y:S02]  /*0b90*/  @!P3 IMAD.IADD R18, R18, 0x1, -R3 ;  /* 0x000000011212b824 */ /* 0x000fe400078e0a03 */
[----:B------:R-:W-:-:S02]  /*0ba0*/  IMAD R20, R3, R7, R20 ;  /* 0x0000000703147224 */ /* 0x000fc400078e0214 */
[----:B------:R-:W-:Y:S01]  /*0bb0*/  IMAD.MOV.U32 R11, RZ, RZ, R13 ;  /* 0x000000ffff0b7224 */ /* 0x000fe200078e000d */
[----:B------:R-:W-:Y:S01]  /*0bc0*/  ISETP.GT.U32.AND P3, PT, R3, R18, PT ;  /* 0x000000120300720c */ /* 0x000fe20003f64070 */
[----:B------:R-:W-:Y:S01]  /*0bd0*/  @!P1 IMAD.IADD R24, R24, 0x1, -R5 ;  /* 0x0000000118189824 */ /* 0x000fe200078e0a05 */
[----:B------:R-:W-:Y:S01]  /*0be0*/  ISETP.NE.AND P1, PT, R14, RZ, PT ;  /* 0x000000ff0e00720c */ /* 0x000fe20003f25270 */
[----:B------:R-:W-:-:S04]  /*0bf0*/  IMAD.HI.U32 R7, R6, R9, RZ ;  /* 0x0000000906077227 */ /* 0x000fc800078e00ff */
[----:B------:R-:W-:Y:S02]  /*0c00*/  @!P4 IMAD.IADD R10, R10, 0x1, -R3 ;  /* 0x000000010a0ac824 */ /* 0x000fe400078e0a03 */
[----:B------:R-:W-:-:S03]  /*0c10*/  IMAD.HI.U32 R6, R6, R11, RZ ;  /* 0x0000000b06067227 */ /* 0x000fc600078e00ff */
[C---:B------:R-:W-:Y:S01]  /*0c20*/  ISETP.GT.U32.AND P4, PT, R3.reuse, R10, PT ;  /* 0x0000000a0300720c */ /* 0x040fe20003f84070 */
[----:B------:R-:W-:Y:S02]  /*0c30*/  IMAD.MOV.U32 R5, RZ, RZ, R24 ;  /* 0x000000ffff057224 */ /* 0x000fe400078e0018 */
[----:B------:R-:W-:Y:S01]  /*0c40*/  IMAD.MOV R24, RZ, RZ, -R7 ;  /* 0x000000ffff187224 */ /* 0x000fe200078e0a07 */
[----:B------:R-:W-:Y:S01]  /*0c50*/  SHF.R.S32.HI R7, RZ, 0x2, R2 ;  /* 0x00000002ff077819 */ /* 0x000fe20000011402 */
[----:B------:R-:W-:Y:S02]  /*0c60*/  IMAD.MOV R26, RZ, RZ, -R6 ;  /* 0x000000ffff1a7224 */ /* 0x000fe400078e0a06 */
[----:B------:R-:W-:Y:S01]  /*0c70*/  IMAD R6, R3, R24, R9 ;  /* 0x0000001803067224 */ /* 0x000fe200078e0209 */
[----:B------:R-:W-:Y:S01]  /*0c80*/  SGXT R7, R7, 0x1 ;  /* 0x000000010707781a */ /* 0x000fe20000000200 */
[----:B------:R-:W-:Y:S01]  /*0c90*/  @!P6 IMAD.MOV R5, RZ, RZ, -R5 ;  /* 0x000000ffff05e224 */ /* 0x000fe200078e0a05 */
[C---:B------:R-:W-:Y:S01]  /*0ca0*/  ISETP.GT.U32.AND P6, PT, R3.reuse, R20, PT ;  /* 0x000000140300720c */ /* 0x040fe20003fc4070 */
[--C-:B------:R-:W-:Y:S01]  /*0cb0*/  @!P2 IMAD.IADD R16, R16, 0x1, -R3.reuse ;  /* 0x000000011010a824 */ /* 0x100fe200078e0a03 */
[C---:B------:R-:W-:Y:S01]  /*0cc0*/  ISETP.GT.U32.AND P2, PT, R3.reuse, R6, PT ;  /* 0x000000060300720c */ /* 0x040fe20003f44070 */
[----:B------:R-:W-:Y:S01]  /*0cd0*/  @!P3 IMAD.IADD R18, R18, 0x1, -R3 ;  /* 0x000000011212b824 */ /* 0x000fe200078e0a03 */
[----:B------:R-:W-:Y:S01]  /*0ce0*/  @!P1 LOP3.LUT R5, RZ, R14, RZ, 0x33, !PT ;  /* 0x0000000eff059212 */ /* 0x000fe200078e33ff */
[C---:B------:R-:W-:Y:S01]  /*0cf0*/  IMAD R14, R3.reuse, R26, R11 ;  /* 0x0000001a030e7224 */ /* 0x040fe200078e020b */
[----:B------:R-:W-:Y:S01]  /*0d00*/  ISETP.GT.U32.AND P1, PT, R3, R22, PT ;  /* 0x000000160300720c */ /* 0x000fe20003f24070 */
[--C-:B------:R-:W-:Y:S01]  /*0d10*/  @!P5 IMAD.IADD R12, R12, 0x1, -R3.reuse ;  /* 0x000000010c0cd824 */ /* 0x100fe200078e0a03 */
[----:B------:R-:W-:Y:S01]  /*0d20*/  ISETP.GE.AND P3, PT, R17, RZ, PT ;  /* 0x000000ff1100720c */ /* 0x000fe20003f66270 */
[--C-:B------:R-:W-:Y:S01]  /*0d30*/  @!P4 IMAD.IADD R10, R10, 0x1, -R3.reuse ;  /* 0x000000010a0ac824 */ /* 0x100fe200078e0a03 */
[C---:B------:R-:W-:Y:S01]  /*0d40*/  ISETP.GT.U32.AND P4, PT, R3.reuse, R14, PT ;  /* 0x0000000e0300720c */ /* 0x040fe20003f84070 */
[----:B------:R-:W1:Y:S01]  /*0d50*/  LDC R17, c[0x0][0x3a8] ;  /* 0x0000ea00ff117b82 */ /* 0x000e620000000800 */
[----:B------:R-:W-:Y:S01]  /*0d60*/  ISETP.GT.U32.AND P5, PT, R3, R12, PT ;  /* 0x0000000c0300720c */ /* 0x000fe20003fa4070 */
[--C-:B------:R-:W-:Y:S01]  /*0d70*/  @!P6 IMAD.IADD R20, R20, 0x1, -R3.reuse ;  /* 0x000000011414e824 */ /* 0x100fe200078e0a03 */
[----:B------:R-:W-:Y:S01]  /*0d80*/  ISETP.GE.AND P6, PT, R23, RZ, PT ;  /* 0x000000ff1700720c */ /* 0x000fe20003fc6270 */
[--C-:B------:R-:W-:Y:S01]  /*0d90*/  @!P2 IMAD.IADD R6, R6, 0x1, -R3.reuse ;  /* 0x000000010606a824 */ /* 0x100fe200078e0a03 */
[----:B------:R-:W-:Y:S01]  /*0da0*/  LOP3.LUT R24, R7, 0x90, RZ, 0xc0, !PT ;  /* 0x0000009007187812 */ /* 0x000fe200078ec0ff */
[----:B0-----:R-:W-:Y:S01]  /*0db0*/  IMAD R5, R5, UR8, RZ ;  /* 0x0000000805057c24 */ /* 0x001fe2000f8e02ff */
[----:B------:R-:W-:Y:S01]  /*0dc0*/  LOP3.LUT R11, R32, 0x100, RZ, 0xc0, !PT ;  /* 0x00000100200b7812 */ /* 0x000fe200078ec0ff */
[--C-:B------:R-:W-:Y:S01]  /*0dd0*/  @!P1 IMAD.IADD R22, R22, 0x1, -R3.reuse ;  /* 0x0000000116169824 */ /* 0x100fe200078e0a03 */
[C---:B------:R-:W-:Y:S01]  /*0de0*/  ISETP.GT.U32.AND P1, PT, R3.reuse, R20, PT ;  /* 0x000000140300720c */ /* 0x040fe20003f24070 */
[----:B------:R-:W-:Y:S01]  /*0df0*/  @!P3 IMAD.MOV R16, RZ, RZ, -R16 ;  /* 0x000000ffff10b224 */ /* 0x000fe200078e0a10 */
[C---:B------:R-:W-:Y:S01]  /*0e00*/  ISETP.GT.U32.AND P3, PT, R3.reuse, R6, PT ;  /* 0x000000060300720c */ /* 0x040fe20003f64070 */
[--C-:B------:R-:W-:Y:S01]  /*0e10*/  @!P4 IMAD.IADD R14, R14, 0x1, -R3.reuse ;  /* 0x000000010e0ec824 */ /* 0x100fe200078e0a03 */
[----:B------:R-:W-:Y:S01]  /*0e20*/  ISETP.GT.U32.AND P2, PT, R3, R22, PT ;  /* 0x000000160300720c */ /* 0x000fe20003f44070 */
[----:B------:R-:W-:Y:S01]  /*0e30*/  @!P5 IMAD.IADD R12, R12, 0x1, -R3 ;  /* 0x000000010c0cd824 */ /* 0x000fe200078e0a03 */
[----:B------:R-:W-:Y:S01]  /*0e40*/  ISETP.GE.AND P5, PT, R21, RZ, PT ;  /* 0x000000ff1500720c */ /* 0x000fe20003fa6270 */
[----:B------:R-:W-:Y:S01]  /*0e50*/  @!P6 IMAD.MOV R10, RZ, RZ, -R10 ;  /* 0x000000ffff0ae224 */ /* 0x000fe200078e0a0a */
[----:B------:R-:W-:-:S02]  /*0e60*/  ISETP.GT.U32.AND P4, PT, R3, R14, PT ;  /* 0x0000000e0300720c */ /* 0x000fc40003f84070 */
[----:B----4-:R-:W-:Y:S02]  /*0e70*/  LEA R56, P6, R5, UR12, 0x1 ;  /* 0x0000000c05387c11 */ /* 0x010fe4000f8c08ff */
[----:B------:R-:W-:Y:S01]  /*0e80*/  LOP3.LUT R7, R24, 0x60, R31, 0xf8, !PT ;  /* 0x0000006018077812 */ /* 0x000fe200078ef81f */
[--C-:B------:R-:W-:Y:S01]  /*0e90*/  @!P1 IMAD.IADD R20, R20, 0x1, -R3.reuse ;  /* 0x0000000114149824 */ /* 0x100fe200078e0a03 */
[----:B------:R-:W-:Y:S01]  /*0ea0*/  ISETP.GE.AND P1, PT, R27, RZ, PT ;  /* 0x000000ff1b00720c */ /* 0x000fe20003f26270 */
[--C-:B------:R-:W-:Y:S01]  /*0eb0*/  @!P3 IMAD.IADD R6, R6, 0x1, -R3.reuse ;  /* 0x000000010606b824 */ /* 0x100fe200078e0a03 */
[----:B------:R-:W-:Y:S01]  /*0ec0*/  ISETP.GE.AND P3, PT, R34, RZ, PT ;  /* 0x000000ff2200720c */ /* 0x000fe20003f66270 */
[--C-:B------:R-:W-:Y:S01]  /*0ed0*/  @!P2 IMAD.IADD R22, R22, 0x1, -R3.reuse ;  /* 0x000000011616a824 */ /* 0x100fe200078e0a03 */
[----:B------:R-:W-:Y:S01]  /*0ee0*/  ISETP.GE.AND P2, PT, R25, RZ, PT ;  /* 0x000000ff1900720c */ /* 0x000fe20003f46270 */
[----:B------:R-:W-:Y:S01]  /*0ef0*/  @!P5 IMAD.MOV R18, RZ, RZ, -R18 ;  /* 0x000000ffff12d224 */ /* 0x000fe200078e0a12 */
[----:B------:R-:W-:Y:S01]  /*0f00*/  ISETP.GE.AND P5, PT, R19, RZ, PT ;  /* 0x000000ff1300720c */ /* 0x000fe20003fa6270 */
[----:B------:R-:W-:Y:S01]  /*0f10*/  @!P4 IMAD.IADD R14, R14, 0x1, -R3 ;  /* 0x000000010e0ec824 */ /* 0x000fe200078e0a03 */
[----:B------:R-:W-:-:S02]  /*0f20*/  ISETP.NE.AND P4, PT, R15, RZ, PT ;  /* 0x000000ff0f00720c */ /* 0x000fc40003f85270 */
[----:B------:R-:W-:Y:S01]  /*0f30*/  LOP3.LUT R15, RZ, R15, RZ, 0x33, !PT ;  /* 0x0000000fff0f7212 */ /* 0x000fe200078e33ff */
[----:B------:R-:W-:Y:S01]  /*0f40*/  @!P0 IMAD.MOV R14, RZ, RZ, -R14 ;  /* 0x000000ffff0e8224 */ /* 0x000fe200078e0a0e */
[----:B------:R-:W-:Y:S01]  /*0f50*/  LEA.HI.X.SX32 R57, R5, UR13, 0x1, P6 ;  /* 0x0000000d05397c11 */ /* 0x000fe2000b0f0eff */
[----:B------:R-:W-:Y:S01]  /*0f60*/  @!P1 IMAD.MOV R20, RZ, RZ, -R20 ;  /* 0x000000ffff149224 */ /* 0x000fe200078e0a14 */
[C---:B------:R-:W-:Y:S01]  /*0f70*/  SEL R2, R15.reuse, R10, !P4 ;  /* 0x0000000a0f027207 */ /* 0x040fe20006000000 */
[----:B------:R-:W-:Y:S01]  /*0f80*/  @!P3 IMAD.MOV R6, RZ, RZ, -R6 ;  /* 0x000000ffff06b224 */ /* 0x000fe200078e0a06 */
[----:B------:R-:W0:Y:S01]  /*0f90*/  LDC R10, c[0x0][0x3ac] ;  /* 0x0000eb00ff0a7b82 */ /* 0x000e220000000800 */
[C---:B------:R-:W-:Y:S01]  /*0fa0*/  SEL R16, R15.reuse, R16, !P4 ;  /* 0x000000100f107207 */ /* 0x040fe20006000000 */
[----:B------:R-:W-:Y:S01]  /*0fb0*/  @!P2 IMAD.MOV R22, RZ, RZ, -R22 ;  /* 0x000000ffff16a224 */ /* 0x000fe200078e0a16 */
[C---:B------:R-:W-:Y:S01]  /*0fc0*/  SEL R20, R15.reuse, R20, !P4 ;  /* 0x000000140f147207 */ /* 0x040fe20006000000 */
[----:B------:R-:W-:Y:S01]  /*0fd0*/  @!P5 IMAD.MOV R12, RZ, RZ, -R12 ;  /* 0x000000ffff0cd224 */ /* 0x000fe200078e0a0c */
[C---:B------:R-:W-:Y:S01]  /*0fe0*/  SEL R18, R15.reuse, R18, !P4 ;  /* 0x000000120f127207 */ /* 0x040fe20006000000 */
[----:B--2---:R-:W-:Y:S01]  /*0ff0*/  IMAD R16, R16, UR5, RZ ;  /* 0x0000000510107c24 */ /* 0x004fe2000f8e02ff */
[C---:B------:R-:W-:Y:S01]  /*1000*/  SEL R6, R15.reuse, R6, !P4 ;  /* 0x000000060f067207 */ /* 0x040fe20006000000 */
[----:B------:R-:W-:Y:S01]  /*1010*/  IMAD R20, R20, UR5, RZ ;  /* 0x0000000514147c24 */ /* 0x000fe2000f8e02ff */
[C---:B------:R-:W-:Y:S01]  /*1020*/  SEL R12, R15.reuse, R12, !P4 ;  /* 0x0000000c0f0c7207 */ /* 0x040fe20006000000 */
[----:B------:R-:W-:Y:S01]  /*1030*/  IMAD R18, R18, UR5, RZ ;  /* 0x0000000512127c24 */ /* 0x000fe2000f8e02ff */
[C---:B------:R-:W-:Y:S01]  /*1040*/  SEL R14, R15.reuse, R14, !P4 ;  /* 0x0000000e0f0e7207 */ /* 0x040fe20006000000 */
[----:B------:R-:W-:Y:S01]  /*1050*/  IMAD R2, R2, UR5, RZ ;  /* 0x0000000502027c24 */ /* 0x000fe2000f8e02ff */
[----:B------:R-:W-:Y:S01]  /*1060*/  SEL R22, R15, R22, !P4 ;  /* 0x000000160f167207 */ /* 0x000fe20006000000 */
[----:B------:R-:W-:Y:S01]  /*1070*/  IMAD R6, R6, UR5, RZ ;  /* 0x0000000506067c24 */ /* 0x000fe2000f8e02ff */
[----:B------:R-:W-:Y:S01]  /*1080*/  LEA R47, P4, R20, UR14, 0x1 ;  /* 0x0000000e142f7c11 */ /* 0x000fe2000f8808ff */
[----:B------:R-:W-:Y:S01]  /*1090*/  IMAD R12, R12, UR5, RZ ;  /* 0x000000050c0c7c24 */ /* 0x000fe2000f8e02ff */
[----:B------:R-:W-:Y:S01]  /*10a0*/  LOP3.LUT R4, R7, 0x10, R4, 0x78, !PT ;  /* 0x0000001007047812 */ /* 0x000fe200078e7804 */
[----:B------:R-:W-:Y:S01]  /*10b0*/  IMAD R14, R14, UR5, RZ ;  /* 0x000000050e0e7c24 */ /* 0x000fe2000f8e02ff */
[----:B------:R-:W-:Y:S01]  /*10c0*/  LEA R55, P0, R16, UR14, 0x1 ;  /* 0x0000000e10377c11 */ /* 0x000fe2000f8008ff */
[----:B------:R-:W-:Y:S01]  /*10d0*/  IMAD R22, R22, UR5, RZ ;  /* 0x0000000516167c24 */ /* 0x000fe2000f8e02ff */
[----:B------:R-:W-:Y:S01]  /*10e0*/  LEA R53, P1, R18, UR14, 0x1 ;  /* 0x0000000e12357c11 */ /* 0x000fe2000f8208ff */
[----:B------:R-:W2:Y:S01]  /*10f0*/  LDCU UR5, c[0x0][0x3a0] ;  /* 0x00007400ff0577ac */ /* 0x000ea20008000800 */
[----:B------:R-:W-:Y:S01]  /*1100*/  LEA R51, P2, R2, UR14, 0x1 ;  /* 0x0000000e02337c11 */ /* 0x000fe2000f8408ff */
[----:B0-----:R-:W-:Y:S01]  /*1110*/  IMAD R39, R39, R10, RZ ;  /* 0x0000000a27277224 */ /* 0x001fe200078e02ff */
[----:B------:R-:W-:Y:S01]  /*1120*/  LEA R42, P6, R6, UR14, 0x1 ;  /* 0x0000000e062a7c11 */ /* 0x000fe2000f8c08ff */
[----:B------:R-:W-:Y:S01]  /*1130*/  IMAD.SHL.U32 R10, R10, 0x40, RZ ;  /* 0x000000400a0a7824 */ /* 0x000fe200078e00ff */
[----:B------:R-:W-:Y:S01]  /*1140*/  LEA.HI.X.SX32 R46, R20, UR15, 0x1, P4 ;  /* 0x0000000f142e7c11 */ /* 0x000fe2000a0f0eff */
[----:B------:R-:W-:Y:S01]  /*1150*/  VIADD R20, R0, 0x38 ;  /* 0x0000003800147836 */ /* 0x000fe20000000000 */
[----:B------:R-:W-:-:S02]  /*1160*/  IADD3 R11, PT, PT, R4, UR4, R11 ;  /* 0x00000004040b7c10 */ /* 0x000fc4000fffe00b */
[----:B------:R-:W-:Y:S01]  /*1170*/  LEA.HI.X.SX32 R54, R16, UR15, 0x1, P0 ;  /* 0x0000000f10367c11 */ /* 0x000fe200080f0eff */
[----:B-1----:R-:W-:Y:S01]  /*1180*/  IMAD R9, R20, R17, RZ ;  /* 0x0000001114097224 */ /* 0x002fe200078e02ff */
[----:B------:R-:W-:Y:S02]  /*1190*/  LEA.HI.X.SX32 R52, R18, UR15, 0x1, P1 ;  /* 0x0000000f12347c11 */ /* 0x000fe400088f0eff */
[----:B------:R-:W-:Y:S02]  /*11a0*/  LEA.HI.X.SX32 R50, R2, UR15, 0x1, P2 ;  /* 0x0000000f02327c11 */ /* 0x000fe400090f0eff */
[----:B------:R-:W-:Y:S02]  /*11b0*/  LEA.HI.X.SX32 R43, R6, UR15, 0x1, P6 ;  /* 0x0000000f062b7c11 */ /* 0x000fe4000b0f0eff */
[----:B------:R-:W-:Y:S02]  /*11c0*/  LOP3.LUT R0, R8, 0x10, RZ, 0xfc, !PT ;  /* 0x0000001008007812 */ /* 0x000fe400078efcff */
[----:B------:R-:W-:-:S02]  /*11d0*/  LEA R49, P3, R12, UR14, 0x1 ;  /* 0x0000000e0c317c11 */ /* 0x000fc4000f8608ff */
[----:B------:R-:W-:Y:S01]  /*11e0*/  LEA R41, P0, R14, UR14, 0x1 ;  /* 0x0000000e0e297c11 */ /* 0x000fe2000f8008ff */
[-C--:B------:R-:W-:Y:S01]  /*11f0*/  IMAD R3, R0, R17.reuse, RZ ;  /* 0x0000001100037224 */ /* 0x080fe200078e02ff */
[C---:B------:R-:W-:Y:S01]  /*1200*/  LOP3.LUT R2, R8.reuse, 0x8, RZ, 0xfc, !PT ;  /* 0x0000000808027812 */ /* 0x040fe200078efcff */
[----:B------:R-:W-:Y:S01]  /*1210*/  IMAD.SHL.U32 R0, R17, 0x40, RZ ;  /* 0x0000004011007824 */ /* 0x000fe200078e00ff */
[C---:B------:R-:W-:Y:S02]  /*1220*/  LOP3.LUT R4, R8.reuse, 0x18, RZ, 0xfc, !PT ;  /* 0x0000001808047812 */ /* 0x040fe400078efcff */
[----:B------:R-:W-:Y:S01]  /*1230*/  LOP3.LUT R16, R8, 0x20, RZ, 0xfc, !PT ;  /* 0x0000002008107812 */ /* 0x000fe200078efcff */
[-C--:B------:R-:W-:Y:S01]  /*1240*/  IMAD R2, R2, R17.reuse, RZ ;  /* 0x0000001102027224 */ /* 0x080fe200078e02ff */
[----:B------:R-:W-:Y:S01]  /*1250*/  LOP3.LUT R6, R8, 0x28, RZ, 0xfc, !PT ;  /* 0x0000002808067812 */ /* 0x000fe200078efcff */
[-C--:B------:R-:W-:Y:S01]  /*1260*/  IMAD R4, R4, R17.reuse, RZ ;  /* 0x0000001104047224 */ /* 0x080fe200078e02ff */
[C---:B------:R-:W-:Y:S01]  /*1270*/  LOP3.LUT R18, R8.reuse, 0x30, RZ, 0xfc, !PT ;  /* 0x0000003008127812 */ /* 0x040fe200078efcff */
[-C--:B------:R-:W-:Y:S01]  /*1280*/  IMAD R8, R8, R17.reuse, RZ ;  /* 0x0000001108087224 */ /* 0x080fe200078e02ff */
[----:B------:R-:W-:Y:S01]  /*1290*/  LEA R27, P5, R22, UR14, 0x1 ;  /* 0x0000000e161b7c11 */ /* 0x000fe2000f8a08ff */
[----:B------:R-:W-:Y:S01]  /*12a0*/  IMAD R6, R6, R17, RZ ;  /* 0x0000001106067224 */ /* 0x000fe200078e02ff */
[----:B------:R-:W-:-:S02]  /*12b0*/  LEA.HI.X.SX32 R48, R12, UR15, 0x1, P3 ;  /* 0x0000000f0c307c11 */ /* 0x000fc400098f0eff */
[----:B------:R-:W-:Y:S02]  /*12c0*/  CS2R R12, SRZ ;  /* 0x00000000000c7805 */ /* 0x000fe4000001ff00 */
[----:B------:R-:W-:Y:S02]  /*12d0*/  LEA.HI.X.SX32 R40, R14, UR15, 0x1, P0 ;  /* 0x0000000f0e287c11 */ /* 0x000fe400080f0eff */
[----:B------:R-:W-:Y:S02]  /*12e0*/  CS2R R14, SRZ ;  /* 0x00000000000e7805 */ /* 0x000fe4000001ff00 */
[----:B------:R-:W-:Y:S01]  /*12f0*/  LEA.HI.X.SX32 R58, R22, UR15, 0x1, P5 ;  /* 0x0000000f163a7c11 */ /* 0x000fe2000a8f0eff */
[-C--:B------:R-:W-:Y:S01]  /*1300*/  IMAD R7, R18, R17.reuse, RZ ;  /* 0x0000001112077224 */ /* 0x080fe200078e02ff */
[----:B------:R-:W-:Y:S01]  /*1310*/  LOP3.LUT R31, R31, 0x60, RZ, 0xc0, !PT ;  /* 0x000000601f1f7812 */ /* 0x000fe200078ec0ff */
[----:B------:R-:W-:Y:S01]  /*1320*/  IMAD R5, R16, R17, RZ ;  /* 0x0000001110057224 */ /* 0x000fe200078e02ff */
[----:B--2---:R-:W-:-:S07]  /*1330*/  LOP3.LUT R34, R29, 0x20, RZ, 0x3c, !PT ;  /* 0x000000201d227812 */ /* 0x004fce00078e3cff */
.L_x_1:
[----:B------:R-:W0:Y:S01]  /*1340*/  S2R R20, SR_TID.X ;  /* 0x0000000000147919 */ /* 0x000e220000002100 */
[----:B------:R-:W-:Y:S01]  /*1350*/  PRMT R23, RZ, 0x7610, R23 ;  /* 0x00007610ff177816 */ /* 0x000fe20000000017 */
[----:B------:R-:W-:Y:S01]  /*1360*/  IMAD.WIDE R16, R8, 0x2, R56 ;  /* 0x0000000208107825 */ /* 0x000fe200078e0238 */
[----:B------:R-:W-:Y:S02]  /*1370*/  PRMT R25, RZ, 0x7610, R25 ;  /* 0x00007610ff197816 */ /* 0x000fe40000000019 */
[----:B0-----:R-:W-:-:S04]  /*1380*/  SHF.R.U32.HI R21, RZ, 0x4, R20 ;  /* 0x00000004ff157819 */ /* 0x001fc80000011614 */
[----:B------:R-:W-:-:S04]  /*1390*/  SGXT.U32 R21, R21, 0x3 ;  /* 0x000000031515781a */ /* 0x000fc80000000000 */
[C---:B------:R-:W-:Y:S02]  /*13a0*/  ISETP.GE.AND P0, PT, R21.reuse, UR5, PT ;  /* 0x0000000515007c0c */ /* 0x040fe4000bf06270 */
[----:B------:R-:W-:-:S04]  /*13b0*/  LOP3.LUT R18, R21, 0x8, RZ, 0xfc, !PT ;  /* 0x0000000815127812 */ /* 0x000fc800078efcff */
[----:B------:R-:W-:Y:S02]  /*13c0*/  ISETP.GE.AND P1, PT, R18, UR5, PT ;  /* 0x0000000512007c0c */ /* 0x000fe4000bf26270 */
[----:B------:R-:W-:-:S05]  /*13d0*/  LOP3.LUT R18, R21, 0x10, RZ, 0xfc, !PT ;  /* 0x0000001015127812 */ /* 0x000fca00078efcff */
[----:B------:R0:W2:Y:S01]  /*13e0*/  @!P0 LDG.E.U16 R23, desc[UR6][R16.64] ;  /* 0x0000000610178981 */ /* 0x0000a2000c1e1500 */
[----:B------:R-:W-:Y:S02]  /*13f0*/  ISETP.GE.AND P0, PT, R18, UR5, PT ;  /* 0x0000000512007c0c */ /* 0x000fe4000bf06270 */
[----:B------:R-:W-:Y:S01]  /*1400*/  LOP3.LUT R18, R21, 0x18, RZ, 0xfc, !PT ;  /* 0x0000001815127812 */ /* 0x000fe200078efcff */
[----:B0-----:R-:W-:Y:S01]  /*1410*/  IMAD.WIDE R16, R2, 0x2, R56 ;  /* 0x0000000202107825 */ /* 0x001fe200078e0238 */
[----:B------:R-:W-:-:S04]  /*1420*/  PRMT R26, RZ, 0x7610, R26 ;  /* 0x00007610ff1a7816 */ /* 0x000fc8000000001a */
[----:B------:R0:W3:Y:S01]  /*1430*/  @!P1 LDG.E.U16 R25, desc[UR6][R16.64] ;  /* 0x0000000610199981 */ /* 0x0000e2000c1e1500 */
[----:B------:R-:W-:Y:S02]  /*1440*/  ISETP.GE.AND P1, PT, R18, UR5, PT ;  /* 0x0000000512007c0c */ /* 0x000fe4000bf26270 */
[----:B------:R-:W-:Y:S01]  /*1450*/  PRMT R24, RZ, 0x7610, R24 ;  /* 0x00007610ff187816 */ /* 0x000fe20000000018 */
[----:B0-----:R-:W-:-:S05]  /*1460*/  IMAD.WIDE R16, R3, 0x2, R56 ;  /* 0x0000000203107825 */ /* 0x001fca00078e0238 */
[----:B------:R0:W4:Y:S01]  /*1470*/  @!P0 LDG.E.U16 R26, desc[UR6][R16.64] ;  /* 0x00000006101a8981 */ /* 0x000122000c1e1500 */
[----:B------:R-:W-:-:S04]  /*1480*/  LOP3.LUT R18, R21, 0x20, RZ, 0xfc, !PT ;  /* 0x0000002015127812 */ /* 0x000fc800078efcff */
[----:B------:R-:W-:Y:S01]  /*1490*/  ISETP.GE.AND P0, PT, R18, UR5, PT ;  /* 0x0000000512007c0c */ /* 0x000fe2000bf06270 */
[----:B0-----:R-:W-:-:S05]  /*14a0*/  IMAD.WIDE R16, R4, 0x2, R56 ;  /* 0x0000000204107825 */ /* 0x001fca00078e0238 */
[----:B------:R0:W5:Y:S01]  /*14b0*/  @!P1 LDG.E.U16 R24, desc[UR6][R16.64] ;  /* 0x0000000610189981 */ /* 0x000162000c1e1500 */
[----:B------:R-:W-:Y:S02]  /*14c0*/  SHF.R.U32.HI R18, RZ, 0x4, R20 ;  /* 0x00000004ff127819 */ /* 0x000fe40000011614 */
[----:B------:R-:W-:-:S03]  /*14d0*/  PRMT R22, RZ, 0x7610, R22 ;  /* 0x00007610ff167816 */ /* 0x000fc60000000016 */
[----:B------:R-:W-:Y:S02]  /*14e0*/  VIADD R18, R18, 0x38 ;  /* 0x0000003812127836 */ /* 0x000fe40000000000 */
[----:B0-----:R-:W-:-:S03]  /*14f0*/  IMAD.WIDE R16, R5, 0x2, R56 ;  /* 0x0000000205107825 */ /* 0x001fc600078e0238 */
[----:B------:R-:W-:Y:S02]  /*1500*/  ISETP.GE.AND P1, PT, R18, UR5, PT ;  /* 0x0000000512007c0c */ /* 0x000fe4000bf26270 */
[C---:B------:R-:W-:Y:S01]  /*1510*/  LOP3.LUT R18, R21.reuse, 0x28, RZ, 0xfc, !PT ;  /* 0x0000002815127812 */ /* 0x040fe200078efcff */
[----:B------:R0:W5:Y:S01]  /*1520*/  @!P0 LDG.E.U16 R22, desc[UR6][R16.64] ;  /* 0x0000000610168981 */ /* 0x000162000c1e1500 */
[----:B------:R-:W-:Y:S02]  /*1530*/  LOP3.LUT R21, R21, 0x30, RZ, 0xfc, !PT ;  /* 0x0000003015157812 */ /* 0x000fe400078efcff */
[----:B------:R-:W-:Y:S01]  /*1540*/  ISETP.GE.AND P0, PT, R18, UR5, PT ;  /* 0x0000000512007c0c */ /* 0x000fe2000bf06270 */
[----:B------:R-:W-:Y:S01]  /*1550*/  IMAD.WIDE R18, R9, 0x2, R56 ;  /* 0x0000000209127825 */ /* 0x000fe200078e0238 */
[----:B0-----:R-:W-:Y:S02]  /*1560*/  PRMT R16, RZ, 0x7610, R16 ;  /* 0x00007610ff107816 */ /* 0x001fe40000000010 */
[----:B------:R-:W-:-:S04]  /*1570*/  PRMT R17, RZ, 0x7610, R17 ;  /* 0x00007610ff117816 */ /* 0x000fc80000000011 */
[----:B------:R0:W5:Y:S01]  /*1580*/  @!P1 LDG.E.U16 R16, desc[UR6][R18.64] ;  /* 0x0000000612109981 */ /* 0x000162000c1e1500 */
[----:B------:R-:W-:Y:S02]  /*1590*/  ISETP.GE.AND P1, PT, R21, UR5, PT ;  /* 0x0000000515007c0c */ /* 0x000fe4000bf26270 */
[----:B------:R-:W-:-:S04]  /*15a0*/  LOP3.LUT R20, R20, 0x3f, RZ, 0xc0, !PT ;  /* 0x0000003f14147812 */ /* 0x000fc800078ec0ff */
[----:B------:R-:W-:Y:S01]  /*15b0*/  ISETP.GE.AND P2, PT, R20, UR5, PT ;  /* 0x0000000514007c0c */ /* 0x000fe2000bf46270 */
[----:B0-----:R-:W-:-:S05]  /*15c0*/  IMAD.WIDE R18, R6, 0x2, R56 ;  /* 0x0000000206127825 */ /* 0x001fca00078e0238 */
[----:B------:R0:W5:Y:S01]  /*15d0*/  @!P0 LDG.E.U16 R17, desc[UR6][R18.64] ;  /* 0x0000000612118981 */ /* 0x000162000c1e1500 */
[----:B------:R-:W-:Y:S01]  /*15e0*/  IMAD.WIDE R20, R7, 0x2, R56 ;  /* 0x0000000207147825 */ /* 0x000fe200078e0238 */
[----:B0-----:R-:W-:-:S06]  /*15f0*/  PRMT R18, RZ, 0x7610, R18 ;  /* 0x00007610ff127816 */ /* 0x001fcc0000000012 */
[----:B------:R0:W5:Y:S01]  /*1600*/  @!P1 LDG.E.U16 R18, desc[UR6][R20.64] ;  /* 0x0000000614129981 */ /* 0x000162000c1e1500 */
[-C--:B------:R-:W-:Y:S02]  /*1610*/  LOP3.LUT R41, R41, R40.reuse, RZ, 0x3c, !PT ;  /* 0x0000002829297212 */ /* 0x080fe400078e3cff */
[----:B------:R-:W-:Y:S01]  /*1620*/  PRMT R19, RZ, 0x7610, R19 ;  /* 0x00007610ff137816 */ /* 0x000fe20000000013 */
[----:B------:R-:W-:Y:S01]  /*1630*/  BAR.SYNC.DEFER_BLOCKING 0x0 ;  /* 0x0000000000007b1d */ /* 0x000fe20000010000 */
[----:B------:R-:W-:-:S04]  /*1640*/  LOP3.LUT R40, R41, R40, RZ, 0x3c, !PT ;  /* 0x0000002829287212 */ /* 0x000fc800078e3cff */
[----:B------:R-:W-:-:S03]  /*1650*/  LOP3.LUT R41, R41, R40, RZ, 0x3c, !PT ;  /* 0x0000002829297212 */ /* 0x000fc600078e3cff */
[----:B0-----:R-:W-:Y:S01]  /*1660*/  IMAD.WIDE R20, R39, 0x2, R40 ;  /* 0x0000000227147825 */ /* 0x001fe200078e0228 */
[----:B------:R-:W-:-:S03]  /*1670*/  LOP3.LUT R47, R47, R46, RZ, 0x3c, !PT ;  /* 0x0000002e2f2f7212 */ /* 0x000fc600078e3cff */
[----:B------:R-:W-:Y:S01]  /*1680*/  IMAD.WIDE R44, R39, 0x2, R42 ;  /* 0x00000002272c7825 */ /* 0x000fe200078e022a */
[----:B------:R-:W-:Y:S01]  /*1690*/  LOP3.LUT R46, R47, R46, RZ, 0x3c, !PT ;  /* 0x0000002e2f2e7212 */ /* 0x000fe200078e3cff */
[----:B------:R0:W5:Y:S02]  /*16a0*/  @!P2 LDG.E.U16 R19, desc[UR6][R20.64] ;  /* 0x000000061413a981 */ /* 0x000164000c1e1500 */
[----:B0-----:R-:W-:Y:S02]  /*16b0*/  PRMT R20, RZ, 0x7610, R20 ;  /* 0x00007610ff147816 */ /* 0x001fe40000000014 */
[----:B------:R-:W-:-:S04]  /*16c0*/  PRMT R21, RZ, 0x7610, R21 ;  /* 0x00007610ff157816 */ /* 0x000fc80000000015 */
[----:B------:R0:W5:Y:S01]  /*16d0*/  @!P2 LDG.E.U16 R20, desc[UR6][R44.64] ;  /* 0x000000062c14a981 */ /* 0x000162000c1e1500 */
[----:B------:R-:W-:Y:S02]  /*16e0*/  LOP3.LUT R49, R49, R48, RZ, 0x3c, !PT ;  /* 0x0000003031317212 */ /* 0x000fe400078e3cff */
[----:B------:R-:W-:Y:S01]  /*16f0*/  LOP3.LUT R47, R47, R46, RZ, 0x3c, !PT ;  /* 0x0000002e2f2f7212 */ /* 0x000fe200078e3cff */
[----:B0-----:R-:W-:Y:S02]  /*1700*/  IMAD.MOV.U32 R44, RZ, RZ, R27 ;  /* 0x000000ffff2c7224 */ /* 0x001fe400078e001b */
[----:B------:R-:W-:Y:S01]  /*1710*/  IMAD.MOV.U32 R45, RZ, RZ, R58 ;  /* 0x000000ffff2d7224 */ /* 0x000fe200078e003a */
[----:B------:R-:W-:Y:S01]  /*1720*/  LOP3.LUT R48, R49, R48, RZ, 0x3c, !PT ;  /* 0x0000003031307212 */ /* 0x000fe200078e3cff */
[----:B------:R-:W-:Y:S01]  /*1730*/  IMAD.WIDE R58, R39, 0x2, R44 ;  /* 0x00000002273a7825 */ /* 0x000fe200078e022c */
[----:B------:R-:W-:Y:S02]  /*1740*/  LOP3.LUT R51, R51, R50, RZ, 0x3c, !PT ;  /* 0x0000003233337212 */ /* 0x000fe400078e3cff */
[----:B------:R-:W-:-:S02]  /*1750*/  LOP3.LUT R49, R49, R48, RZ, 0x3c, !PT ;  /* 0x0000003031317212 */ /* 0x000fc400078e3cff */
[----:B------:R0:W5:Y:S01]  /*1760*/  @!P2 LDG.E.U16 R21, desc[UR6][R58.64] ;  /* 0x000000063a15a981 */ /* 0x000162000c1e1500 */
[----:B------:R-:W-:Y:S02]  /*1770*/  LOP3.LUT R50, R51, R50, RZ, 0x3c, !PT ;  /* 0x0000003233327212 */ /* 0x000fe400078e3cff */
[----:B------:R-:W-:Y:S01]  /*1780*/  LOP3.LUT R53, R53, R52, RZ, 0x3c, !PT ;  /* 0x0000003435357212 */ /* 0x000fe200078e3cff */
[----:B0-----:R-:W-:Y:S01]  /*1790*/  IMAD.WIDE R58, R39, 0x2, R46 ;  /* 0x00000002273a7825 */ /* 0x001fe200078e022e */
[----:B------:R-:W-:Y:S02]  /*17a0*/  LOP3.LUT R51, R51, R50, RZ, 0x3c, !PT ;  /* 0x0000003233337212 */ /* 0x000fe400078e3cff */
[----:B------:R-:W-:Y:S02]  /*17b0*/  LOP3.LUT R52, R53, R52, RZ, 0x3c, !PT ;  /* 0x0000003435347212 */ /* 0x000fe400078e3cff */
[----:B------:R-:W-:Y:S02]  /*17c0*/  LOP3.LUT R55, R55, R54, RZ, 0x3c, !PT ;  /* 0x0000003637377212 */ /* 0x000fe400078e3cff */
[----:B------:R-:W-:-:S02]  /*17d0*/  LOP3.LUT R53, R53, R52, RZ, 0x3c, !PT ;  /* 0x0000003435357212 */ /* 0x000fc400078e3cff */
[----:B------:R-:W-:-:S04]  /*17e0*/  LOP3.LUT R54, R55, R54, RZ, 0x3c, !PT ;  /* 0x0000003637367212 */ /* 0x000fc800078e3cff */
[----:B------:R-:W-:Y:S02]  /*17f0*/  LOP3.LUT R55, R55, R54, RZ, 0x3c, !PT ;  /* 0x0000003637377212 */ /* 0x000fe400078e3cff */
[----:B------:R-:W-:Y:S01]  /*1800*/  PRMT R61, RZ, 0x7610, R61 ;  /* 0x00007610ff3d7816 */ /* 0x000fe2000000003d */
[----:B--2---:R0:W-:Y:S02]  /*1810*/  STS.U16 [R29+UR4], R23 ;  /* 0x000000171d007988 */ /* 0x0041e40008000404 */
[----:B0-----:R-:W-:Y:S02]  /*1820*/  PRMT R23, RZ, 0x7610, R23 ;  /* 0x00007610ff177816 */ /* 0x001fe40000000017 */
[----:B---3--:R0:W-:Y:S04]  /*1830*/  STS.U16 [R29+UR4+0x100], R25 ;  /* 0x000100191d007988 */ /* 0x0081e80008000404 */
[----:B------:R1:W2:Y:S01]  /*1840*/  @!P2 LDG.E.U16 R23, desc[UR6][R58.64] ;  /* 0x000000063a17a981 */ /* 0x0002a2000c1e1500 */
[----:B0-----:R-:W-:Y:S01]  /*1850*/  PRMT R25, RZ, 0x7610, R25 ;  /* 0x00007610ff197816 */ /* 0x001fe20000000019 */
[----:B-1----:R-:W-:-:S02]  /*1860*/  IMAD.WIDE R58, R39, 0x2, R48 ;  /* 0x00000002273a7825 */ /* 0x002fc400078e0230 */
[----:B----4-:R0:W-:Y:S04]  /*1870*/  STS.U16 [R29+UR4+0x200], R26 ;  /* 0x0002001a1d007988 */ /* 0x0101e80008000404 */
[----:B------:R1:W3:Y:S01]  /*1880*/  @!P2 LDG.E.U16 R25, desc[UR6][R58.64] ;  /* 0x000000063a19a981 */ /* 0x0002e2000c1e1500 */
[----:B0-----:R-:W-:Y:S01]  /*1890*/  PRMT R26, RZ, 0x7610, R26 ;  /* 0x00007610ff1a7816 */ /* 0x001fe2000000001a */
[C---:B-1----:R-:W-:Y:S02]  /*18a0*/  IMAD.WIDE R58, R39.reuse, 0x2, R50 ;  /* 0x00000002273a7825 */ /* 0x042fe400078e0232 */
[----:B-----5:R0:W-:Y:S04]  /*18b0*/  STS.U16 [R29+UR4+0x300], R24 ;  /* 0x000300181d007988 */ /* 0x0201e80008000404 */
[----:B------:R1:W4:Y:S01]  /*18c0*/  @!P2 LDG.E.U16 R26, desc[UR6][R58.64] ;  /* 0x000000063a1aa981 */ /* 0x000322000c1e1500 */
[----:B0-----:R-:W-:Y:S01]  /*18d0*/  PRMT R24, RZ, 0x7610, R24 ;  /* 0x00007610ff187816 */ /* 0x001fe20000000018 */
[----:B-1----:R-:W-:-:S05]  /*18e0*/  IMAD.WIDE R58, R39, 0x2, R52 ;  /* 0x00000002273a7825 */ /* 0x002fca00078e0234 */
[----:B------:R0:W5:Y:S04]  /*18f0*/  @!P2 LDG.E.U16 R24, desc[UR6][R58.64] ;  /* 0x000000063a18a981 */ /* 0x000168000c1e1500 */
[----:B------:R-:W-:Y:S01]  /*1900*/  STS.U16 [R29+UR4+0x400], R22 ;  /* 0x000400161d007988 */ /* 0x000fe20008000404 */
[----:B0-----:R-:W-:-:S05]  /*1910*/  IMAD.WIDE R58, R39, 0x2, R54 ;  /* 0x00000002273a7825 */ /* 0x001fca00078e0236 */
[----:B------:R0:W2:Y:S01]  /*1920*/  @!P2 LDG.E.U16 R61, desc[UR6][R58.64] ;  /* 0x000000063a3da981 */ /* 0x0000a2000c1e1500 */
[----:B------:R-:W-:Y:S01]  /*1930*/  VIADD R38, R38, 0xffffffff ;  /* 0xffffffff26267836 */ /* 0x000fe20000000000 */
[----:B------:R-:W-:Y:S01]  /*1940*/  UIADD3 UR5, UPT, UPT, UR5, -0x40, URZ ;  /* 0xffffffc005057890 */ /* 0x000fe2000fffe0ff */
[----:B------:R-:W-:Y:S01]  /*1950*/  IMAD.WIDE R44, R10, 0x2, R44 ;  /* 0x000000020a2c7825 */ /* 0x000fe200078e022c */
[----:B------:R-:W-:Y:S02]  /*1960*/  STS.U16 [R29+UR4+0x700], R16 ;  /* 0x000700101d007988 */ /* 0x000fe40008000404 */
[----:B------:R-:W-:Y:S01]  /*1970*/  ISETP.NE.U32.AND P0, PT, R38, RZ, PT ;  /* 0x000000ff2600720c */ /* 0x000fe20003f05070 */
[----:B------:R-:W-:-:S04]  /*1980*/  IMAD.WIDE R42, R10, 0x2, R42 ;  /* 0x000000020a2a7825 */ /* 0x000fc800078e022a */
[----:B0-----:R-:W-:Y:S01]  /*1990*/  IMAD.MOV.U32 R58, RZ, RZ, R45 ;  /* 0x000000ffff3a7224 */ /* 0x001fe200078e002d */
[----:B------:R-:W-:Y:S01]  /*19a0*/  STS.U16 [R29+UR4+0x500], R17 ;  /* 0x000500111d007988 */ /* 0x000fe20008000404 */
[----:B------:R-:W-:-:S03]  /*19b0*/  IMAD.WIDE R56, R0, 0x2, R56 ;  /* 0x0000000200387825 */ /* 0x000fc600078e0238 */
[----:B------:R-:W-:Y:S04]  /*19c0*/  STS.U16 [R29+UR4+0x600], R18 ;  /* 0x000600121d007988 */ /* 0x000fe80008000404 */
[----:B------:R-:W-:Y:S04]  /*19d0*/  STS.U16 [R29+UR4+0x800], R19 ;  /* 0x000800131d007988 */ /* 0x000fe80008000404 */
[----:B---3--:R-:W-:Y:S04]  /*19e0*/  STS.U16 [R29+UR4+0xc00], R25 ;  /* 0x000c00191d007988 */ /* 0x008fe80008000404 */
[----:B------:R-:W-:Y:S04]  /*19f0*/  STS.U16 [R34+UR4+0x900], R20 ;  /* 0x0009001422007988 */ /* 0x000fe80008000404 */
[----:B----4-:R-:W-:Y:S04]  /*1a00*/  STS.U16 [R34+UR4+0xd00], R26 ;  /* 0x000d001a22007988 */ /* 0x010fe80008000404 */
[----:B------:R-:W-:Y:S04]  /*1a10*/  STS.U16 [R35+UR4+0xa00], R21 ;  /* 0x000a001523007988 */ /* 0x000fe80008000404 */
[----:B-----5:R-:W-:Y:S04]  /*1a20*/  STS.U16 [R35+UR4+0xe00], R24 ;  /* 0x000e001823007988 */ /* 0x020fe80008000404 */
[----:B--2---:R-:W-:Y:S04]  /*1a30*/  STS.U16 [R36+UR4+0xb00], R23 ;  /* 0x000b001724007988 */ /* 0x004fe80008000404 */
[----:B------:R-:W-:Y:S01]  /*1a40*/  STS.U16 [R36+UR4+0xf00], R61 ;  /* 0x000f003d24007988 */ /* 0x000fe20008000404 */
[----:B------:R-:W-:Y:S06]  /*1a50*/  BAR.SYNC.DEFER_BLOCKING 0x0 ;  /* 0x0000000000007b1d */ /* 0x000fec0000010000 */
[----:B------:R-:W-:Y:S04]  /*1a60*/  LDSM.16.MT88.4 R16, [R11] ;  /* 0x000000000b10783b */ /* 0x000fe80000004200 */
[----:B------:R-:W0:Y:S04]  /*1a70*/  LDSM.16.M88.4 R20, [R28+UR4+0x800] ;  /* 0x000800041c14783b */ /* 0x000e280008000200 */
[----:B------:R-:W1:Y:S01]  /*1a80*/  LDSM.16.MT88.4 R24, [R11+0x200] ;  /* 0x000200000b18783b */ /* 0x000e620000004200 */
[----:B0-----:R-:W-:Y:S03]  /*1a90*/  HMMA.16816.F32.BF16 R16, R16, R20, R12 ;  /* 0x000000141010723c */ /* 0x001fe6000004180c */
[----:B------:R-:W-:-:S15]  /*1aa0*/  LDSM.16.MT88.4 R12, [R11+0x400] ;  /* 0x000400000b0c783b */ /* 0x000fde0000004200 */
[----:B------:R-:W-:Y:S02]  /*1ab0*/  NOP ;  /* 0x0000000000007918 */ /* 0x000fe40000000000 */
[----:B-1----:R-:W-:Y:S01]  /*1ac0*/  HMMA.16816.F32.BF16 R24, R24, R22, R16 ;  /* 0x000000161818723c */ /* 0x002fe20000041810 */
[----:B------:R-:W0:Y:S04]  /*1ad0*/  LDSM.16.M88.4 R16, [R37+UR4+0x800] ;  /* 0x000800042510783b */ /* 0x000e280008000200 */
[----:B------:R-:W1:-:S15]  /*1ae0*/  LDSM.16.MT88.4 R20, [R11+0x600] ;  /* 0x000600000b14783b */ /* 0x000e5e0000004200 */
[----:B0-----:R-:W-:Y:S01]  /*1af0*/  HMMA.16816.F32.BF16 R12, R12, R16, R24 ;  /* 0x000000100c0c723c */ /* 0x001fe20000041818 */
[----:B------:R-:W-:-:S04]  /*1b00*/  IMAD.WIDE R16, R10, 0x2, R52 ;  /* 0x000000020a107825 */ /* 0x000fc800078e0234 */
[----:B------:R-:W-:Y:S02]  /*1b10*/  IMAD.MOV.U32 R53, RZ, RZ, R16 ;  /* 0x000000ffff357224 */ /* 0x000fe400078e0010 */
[----:B------:R-:W-:Y:S02]  /*1b20*/  IMAD.MOV.U32 R52, RZ, RZ, R17 ;  /* 0x000000ffff347224 */ /* 0x000fe400078e0011 */
[----:B------:R-:W-:-:S04]  /*1b30*/  IMAD.WIDE R24, R10, 0x2, R54 ;  /* 0x000000020a187825 */ /* 0x000fc800078e0236 */
[----:B------:R-:W-:-:S04]  /*1b40*/  IMAD.WIDE R16, R10, 0x2, R46 ;  /* 0x000000020a107825 */ /* 0x000fc800078e022e */
[----:B------:R-:W-:Y:S02]  /*1b50*/  IMAD.MOV.U32 R55, RZ, RZ, R24 ;  /* 0x000000ffff377224 */ /* 0x000fe400078e0018 */
[----:B------:R-:W-:Y:S01]  /*1b60*/  IMAD.MOV.U32 R54, RZ, RZ, R25 ;  /* 0x000000ffff367224 */ /* 0x000fe200078e0019 */
[----:B-1----:R-:W-:Y:S01]  /*1b70*/  HMMA.16816.F32.BF16 R12, R20, R18, R12 ;  /* 0x00000012140c723c */ /* 0x002fe2000004180c */
[----:B------:R-:W-:-:S04]  /*1b80*/  IMAD.WIDE R26, R10, 0x2, R50 ;  /* 0x000000020a1a7825 */ /* 0x000fc800078e0232 */
[----:B------:R-:W-:Y:S02]  /*1b90*/  IMAD.MOV.U32 R47, RZ, RZ, R16 ;  /* 0x000000ffff2f7224 */ /* 0x000fe400078e0010 */
[----:B------:R-:W-:Y:S02]  /*1ba0*/  IMAD.MOV.U32 R46, RZ, RZ, R17 ;  /* 0x000000ffff2e7224 */ /* 0x000fe400078e0011 */
[----:B------:R-:W-:-:S04]  /*1bb0*/  IMAD.WIDE R24, R10, 0x2, R48 ;  /* 0x000000020a187825 */ /* 0x000fc800078e0230 */
[----:B------:R-:W-:-:S04]  /*1bc0*/  IMAD.WIDE R16, R10, 0x2, R40 ;  /* 0x000000020a107825 */ /* 0x000fc800078e0228 */
[----:B------:R-:W-:Y:S02]  /*1bd0*/  IMAD.MOV.U32 R50, RZ, RZ, R27 ;  /* 0x000000ffff327224 */ /* 0x000fe400078e001b */
[----:B------:R-:W-:Y:S02]  /*1be0*/  IMAD.MOV.U32 R51, RZ, RZ, R26 ;  /* 0x000000ffff337224 */ /* 0x000fe400078e001a */
[----:B------:R-:W-:Y:S02]  /*1bf0*/  IMAD.MOV.U32 R49, RZ, RZ, R24 ;  /* 0x000000ffff317224 */ /* 0x000fe400078e0018 */
[----:B------:R-:W-:Y:S02]  /*1c00*/  IMAD.MOV.U32 R48, RZ, RZ, R25 ;  /* 0x000000ffff307224 */ /* 0x000fe400078e0019 */
[----:B------:R-:W-:Y:S02]  /*1c10*/  IMAD.MOV.U32 R27, RZ, RZ, R44 ;  /* 0x000000ffff1b7224 */ /* 0x000fe400078e002c */
[----:B------:R-:W-:-:S02]  /*1c20*/  IMAD.MOV.U32 R41, RZ, RZ, R16 ;  /* 0x000000ffff297224 */ /* 0x000fc400078e0010 */
[----:B------:R-:W-:Y:S01]  /*1c30*/  IMAD.MOV.U32 R40, RZ, RZ, R17 ;  /* 0x000000ffff287224 */ /* 0x000fe200078e0011 */
[----:B------:R-:W-:Y:S06]  /*1c40*/  @P0 BRA `(.L_x_1) ;  /* 0xfffffff400bc0947 */ /* 0x000fec000383ffff */
[----:B------:R-:W-:Y:S02]  /*1c50*/  F2FP.BF16.F32.PACK_AB R3, R15, R14 ;  /* 0x0000000e0f03723e */ /* 0x000fe400000010ff */
[----:B------:R-:W-:-:S07]  /*1c60*/  F2FP.BF16.F32.PACK_AB R12, R13, R12 ;  /* 0x0000000c0d0c723e */ /* 0x000fce00000010ff */
.L_x_0:
[----:B------:R-:W0:Y:S01]  /*1c70*/  S2R R2, SR_TID.X ;  /* 0x0000000000027919 */ /* 0x000e220000002100 */
[----:B------:R-:W1:Y:S01]  /*1c80*/  S2UR UR5, SR_CgaCtaId ;  /* 0x00000000000579c3 */ /* 0x000e620000008800 */
[----:B------:R-:W-:Y:S01]  /*1c90*/  UMOV UR4, 0x400 ;  /* 0x0000040000047882 */ /* 0x000fe20000000000 */
[----:B------:R-:W-:-:S06]  /*1ca0*/  PRMT R6, R12, 0x7632, R6 ;  /* 0x000076320c067816 */ /* 0x000fcc0000000006 */
[----:B------:R-:W-:Y:S01]  /*1cb0*/  BAR.SYNC.DEFER_BLOCKING 0x0 ;  /* 0x0000000000007b1d */ /* 0x000fe20000010000 */
[C---:B------:R-:W-:Y:S02]  /*1cc0*/  PRMT R8, R3.reuse, 0x7610, R8 ;  /* 0x0000761003087816 */ /* 0x040fe40000000008 */
[----:B------:R-:W-:Y:S02]  /*1cd0*/  PRMT R10, R3, 0x7632, R10 ;  /* 0x00007632030a7816 */ /* 0x000fe4000000000a */
[----:B------:R-:W-:Y:S01]  /*1ce0*/  LOP3.LUT R32, R32, 0x180, RZ, 0xc0, !PT ;  /* 0x0000018020207812 */ /* 0x000fe200078ec0ff */
[----:B------:R-:W2:Y:S01]  /*1cf0*/  LDCU.128 UR8, c[0x0][0x390] ;  /* 0x00007200ff0877ac */ /* 0x000ea20008000c00 */
[----:B-1----:R-:W-:Y:S01]  /*1d00*/  ULEA UR4, UR5, UR4, 0x18 ;  /* 0x0000000405047291 */ /* 0x002fe2000f8ec0ff */
[----:B------:R-:W1:Y:S01]  /*1d10*/  LDCU UR5, c[0x0][0x3b4] ;  /* 0x00007680ff0577ac */ /* 0x000e620008000800 */
[----:B--2---:R-:W-:Y:S02]  /*1d20*/  ISETP.GE.AND P0, PT, R33, UR10, PT ;  /* 0x0000000a21007c0c */ /* 0x004fe4000bf06270 */
[--C-:B0-----:R-:W-:Y:S01]  /*1d30*/  LOP3.LUT R31, R31, 0x1c, R2.reuse, 0xf8, !PT ;  /* 0x0000001c1f1f7812 */ /* 0x101fe200078ef802 */
[----:B------:R-:W-:Y:S01]  /*1d40*/  IMAD.SHL.U32 R5, R2, 0x4, RZ ;  /* 0x0000000402057824 */ /* 0x000fe200078e00ff */
[----:B------:R-:W-:-:S02]  /*1d50*/  SHF.R.U32.HI R0, RZ, 0x4, R2 ;  /* 0x00000004ff007819 */ /* 0x000fc40000011602 */
[----:B------:R-:W-:Y:S02]  /*1d60*/  SHF.R.U32.HI R9, RZ, 0x4, R2 ;  /* 0x00000004ff097819 */ /* 0x000fe40000011602 */
[----:B------:R-:W-:Y:S02]  /*1d70*/  LOP3.LUT R31, R31, 0x2, R0, 0xf8, !PT ;  /* 0x000000021f1f7812 */ /* 0x000fe400078ef800 */
[----:B------:R-:W-:Y:S02]  /*1d80*/  LOP3.LUT R5, R32, 0x7c, R5, 0xf8, !PT ;  /* 0x0000007c20057812 */ /* 0x000fe400078ef805 */
[C---:B------:R-:W-:Y:S01]  /*1d90*/  LOP3.LUT R0, R31.reuse, 0x40, RZ, 0x3c, !PT ;  /* 0x000000401f007812 */ /* 0x040fe200078e3cff */
[----:B------:R-:W-:Y:S01]  /*1da0*/  STS.U16 [R31+UR4], R12 ;  /* 0x0000000c1f007988 */ /* 0x000fe20008000404 */
[C---:B------:R-:W-:Y:S02]  /*1db0*/  LOP3.LUT R4, R31.reuse, 0x20, RZ, 0x3c, !PT ;  /* 0x000000201f047812 */ /* 0x040fe400078e3cff */
[----:B------:R-:W-:Y:S01]  /*1dc0*/  LOP3.LUT R3, R31, 0x60, RZ, 0x3c, !PT ;  /* 0x000000601f037812 */ /* 0x000fe200078e3cff */
[----:B------:R0:W-:Y:S01]  /*1dd0*/  STS.U16 [R0+UR4+0x100], R6 ;  /* 0x0001000600007988 */ /* 0x0001e20008000404 */
[----:B------:R-:W-:Y:S01]  /*1de0*/  LOP3.LUT R5, R5, 0x60, R2, 0x78, !PT ;  /* 0x0000006005057812 */ /* 0x000fe200078e7802 */
[----:B-1----:R-:W-:Y:S01]  /*1df0*/  IMAD R2, R33, UR5, RZ ;  /* 0x0000000521027c24 */ /* 0x002fe2000f8e02ff */
[----:B------:R-:W-:Y:S01]  /*1e00*/  SGXT.U32 R9, R9, 0x3 ;  /* 0x000000030909781a */ /* 0x000fe20000000000 */
[----:B------:R1:W-:Y:S04]  /*1e10*/  STS.U16 [R4+UR4+0x80], R8 ;  /* 0x0000800804007988 */ /* 0x0003e80008000404 */
[----:B------:R-:W-:Y:S01]  /*1e20*/  STS.U16 [R3+UR4+0x180], R10 ;  /* 0x0001800a03007988 */ /* 0x000fe20008000404 */
[C---:B0-----:R-:W-:Y:S01]  /*1e30*/  LOP3.LUT R0, R30.reuse, R9, RZ, 0xfc, !PT ;  /* 0x000000091e007212 */ /* 0x041fe200078efcff */
[----:B------:R-:W-:Y:S01]  /*1e40*/  BAR.SYNC.DEFER_BLOCKING 0x0 ;  /* 0x0000000000007b1d */ /* 0x000fe20000010000 */
[----:B------:R-:W-:-:S02]  /*1e50*/  LOP3.LUT R30, R30, 0x8, R9, 0xfe, !PT ;  /* 0x000000081e1e7812 */ /* 0x000fc400078efe09 */
[----:B-1----:R-:W-:Y:S02]  /*1e60*/  LEA R4, P2, R2, UR8, 0x1 ;  /* 0x0000000802047c11 */ /* 0x002fe4000f8408ff */
[----:B------:R-:W-:Y:S02]  /*1e70*/  ISETP.LT.AND P1, PT, R0, UR11, !P0 ;  /* 0x0000000b00007c0c */ /* 0x000fe4000c721270 */
[----:B------:R-:W-:Y:S01]  /*1e80*/  ISETP.LT.AND P0, PT, R30, UR11, !P0 ;  /* 0x0000000b1e007c0c */ /* 0x000fe2000c701270 */
[----:B------:R0:W1:Y:S01]  /*1e90*/  LDS R7, [R5+UR4] ;  /* 0x0000000405077984 */ /* 0x0000620008000800 */
[----:B------:R-:W2:Y:S01]  /*1ea0*/  LDCU UR4, c[0x0][0x3b8] ;  /* 0x00007700ff0477ac */ /* 0x000ea20008000800 */
[----:B0-----:R-:W-:Y:S01]  /*1eb0*/  LEA.HI.X.SX32 R5, R2, UR9, 0x1, P2 ;  /* 0x0000000902057c11 */ /* 0x001fe200090f0eff */
[----:B--2---:R-:W-:Y:S02]  /*1ec0*/  IMAD R3, R0, UR4, RZ ;  /* 0x0000000400037c24 */ /* 0x004fe4000f8e02ff */
[----:B------:R-:W-:-:S03]  /*1ed0*/  IMAD R0, R30, UR4, RZ ;  /* 0x000000041e007c24 */ /* 0x000fc6000f8e02ff */
[CC--:B------:R-:W-:Y:S02]  /*1ee0*/  LEA R2, P2, R3.reuse, R4.reuse, 0x1 ;  /* 0x0000000403027211 */ /* 0x0c0fe400078408ff */
[C---:B------:R-:W-:Y:S02]  /*1ef0*/  LEA R4, P3, R0.reuse, R4, 0x1 ;  /* 0x0000000400047211 */ /* 0x040fe400078608ff */
[-C--:B------:R-:W-:Y:S02]  /*1f00*/  LEA.HI.X.SX32 R3, R3, R5.reuse, 0x1, P2 ;  /* 0x0000000503037211 */ /* 0x080fe400010f0eff */
[----:B------:R-:W-:-:S03]  /*1f10*/  LEA.HI.X.SX32 R5, R0, R5, 0x1, P3 ;  /* 0x0000000500057211 */ /* 0x000fc600018f0eff */
[----:B-1----:R0:W-:Y:S01]  /*1f20*/  @P1 STG.E.U16 desc[UR6][R2.64], R7 ;  /* 0x0000000702001986 */ /* 0x0021e2000c101506 */
[----:B------:R-:W-:Y:S05]  /*1f30*/  @!P0 EXIT ;  /* 0x000000000000894d */ /* 0x000fea0003800000 */
[----:B0-----:R-:W-:-:S05]  /*1f40*/  PRMT R2, R7, 0x7632, R2 ;  /* 0x0000763207027816 */ /* 0x001fca0000000002 */
[----:B------:R-:W-:Y:S01]  /*1f50*/  STG.E.U16 desc[UR6][R4.64], R2 ;  /* 0x0000000204007986 */ /* 0x000fe2000c101506 */
[----:B------:R-:W-:Y:S05]  /*1f60*/  EXIT ;  /* 0x000000000000794d */ /* 0x000fea0003800000 */
.L_x_2:
[----:B------:R-:W-:-:S00]  /*1f70*/  BRA `(.L_x_2) ;  /* 0xfffffffc00fc7947 */ /* 0x000fc0000383ffff */
[----:B------:R-:W-:-:S00]  /*1f80*/  NOP ;  /* 0x0000000000007918 */ /* 0x000fc00000000000 */
[----:B------:R-:W-:-:S00]  /*1f90*/  NOP ;  /* 0x0000000000007918 */ /* 0x000fc00000000000 */
[----:B------:R-:W-:-:S00]  /*1fa0*/  NOP ;  /* 0x0000000000007918 */ /* 0x000fc00000000000 */
[----:B------:R-:W-:-:S00]  /*1fb0*/  NOP ;  /* 0x0000000000007918 */ /* 0x000fc00000000000 */
[----:B------:R-:W-:-:S00]  /*1fc0*/  NOP ;  /* 0x0000000000007918 */ /* 0x000fc00000000000 */
[----:B------:R-:W-:-:S00]  /*1fd0*/  NOP ;  /* 0x0000000000007918 */ /* 0x000fc00000000000 */
[----:B------:R-:W-:-:S00]  /*1fe0*/  NOP ;  /* 0x0000000000007918 */ /* 0x000fc00000000000 */
[----:B------:R-:W-:-:S00]  /*1ff0*/  NOP ;  /* 0x0000000000007918 */ /* 0x000fc00000000000 */
.L_x_3:


//--------------------- .nv.shared.matmul_kernel  --------------------------
	.section	.nv.shared.matmul_kernel,"aw",@nobits
	.sectionflags	@""
	.align	16
	.zero		1024


//--------------------- .nv.shared.reserved.0     --------------------------
	.section	.nv.shared.reserved.0,"aw",@nobits
	.weak		__nv_reservedSMEM_offset_0_alias
	.size		__nv_reservedSMEM_offset_0_alias, 0, 64
	.other		__nv_reservedSMEM_offset_0_alias,@"STO_CUDA_RESERVED_SHARED STV_DEFAULT"
__nv_reservedSMEM_offset_0_alias:
	.zero		0
	.zero		64


//--------------------- .nv.constant0.matmul_kernel --------------------------
	.section	.nv.constant0.matmul_kernel,"a",@progbits
	.sectionflags	@""
	.align	4
.nv.constant0.matmul_kernel:
	.zero		976


//--------------------- SYMBOLS --------------------------

	.type		.nv.reservedSmem.offset0,@object
	.size		.nv.reservedSmem.offset0,0x4
	.type		.nv.reservedSmem.cap,@object
	.size		.nv.reservedSmem.cap,0x4
